# CuTe-DSL kernel — source=fa4 family=fa4_fwd_sm100
# config = {"dtype": "BFloat16", "causal": true, "use_2cta": true, "q_stage": 1, "head_dim": 128}


// ===== COMPILED SASS (sm_100a) =====

	.target	sm_100a

	.elftype	@"ET_EXEC"


//--------------------- .note.nv.tkinfo           --------------------------
	.section	.note.nv.tkinfo,"",@"SHT_NOTE"
	.sectionflags	@"SHF_NOTE_NV_TKINFO"
	.tkinfo
        /*0018*/ 	.word	0x00000081
        /*0030*/ 	.string	""
        /*0030*/ 	.string	"ptxas"
        /*0030*/ 	.string	"Cuda compilation tools, release 12.9, V12.9.83"
        /*0030*/ 	.string	"Build system must define TOOLS_VERSION_EXTENDED"
        /*0030*/ 	.string	"-O 3 -arch sm_100a "



//--------------------- .note.nv.cuver            --------------------------
	.section	.note.nv.cuver,"",@"SHT_NOTE"
	.sectionflags	@"SHF_NOTE_NV_CUVER"
        /*0018*/ 	.short	0x0001
        /*001a*/ 	.short	0x0064
        /*001c*/ 	.short	0x0001
        /*001e*/ 	.short	0x0000
        /*0020*/ 	.short	0x0001
        /*0022*/ 	.short	0x0000


//--------------------- .nv.info                  --------------------------
	.section	.nv.info,"",@"SHT_CUDA_INFO"
	.align	4


	//----- nvinfo : EIATTR_REGCOUNT
	.align		4
        /*0000*/ 	.byte	0x04, 0x2f
        /*0002*/ 	.short	(.L_6 - .L_5)
	.align		4
.L_5:
        /*0004*/ 	.word	index@(kernel_cutlass_kernel_flash_attncuteflash_fwd_sm100FlashAttentionForwardSm100_object_at__tensor0000o12811101213_tensor0000o12811101213_tensor0000o12810111213_tensor0000o12811101213_tensor_0)
        /*0008*/ 	.word	0x00000080


	//----- nvinfo : EIATTR_FRAME_SIZE
	.align		4
.L_6:
        /*000c*/ 	.byte	0x04, 0x11
        /*000e*/ 	.short	(.L_8 - .L_7)
	.align		4
.L_7:
        /*0010*/ 	.word	index@($__internal_2_$__cuda_sm10x_tcgen05_guardrail_trap_unallocated_columns_being_dealloced)
        /*0014*/ 	.word	0x00000000


	//----- nvinfo : EIATTR_FRAME_SIZE
	.align		4
.L_8:
        /*0018*/ 	.byte	0x04, 0x11
        /*001a*/ 	.short	(.L_10 - .L_9)
	.align		4
.L_9:
        /*001c*/ 	.word	index@($__internal_1_$__cuda_sm10x_tcgen05_guardrail_trap_phase_invalid_during_alloc)
        /*0020*/ 	.word	0x00000000


	//----- nvinfo : EIATTR_FRAME_SIZE
	.align		4
.L_10:
        /*0024*/ 	.byte	0x04, 0x11
        /*0026*/ 	.short	(.L_12 - .L_11)
	.align		4
.L_11:
        /*0028*/ 	.word	index@($__internal_0_$__cuda_sm10x_tcgen05_guardrail_trap_col_being_dealloced_not_returned_by_alloc)
        /*002c*/ 	.word	0x00000000


	//----- nvinfo : EIATTR_FRAME_SIZE
	.align		4
.L_12:
        /*0030*/ 	.byte	0x04, 0x11
        /*0032*/ 	.short	(.L_14 - .L_13)
	.align		4
.L_13:
        /*0034*/ 	.word	index@(kernel_cutlass_kernel_flash_attncuteflash_fwd_sm100FlashAttentionForwardSm100_object_at__tensor0000o12811101213_tensor0000o12811101213_tensor0000o12810111213_tensor0000o12811101213_tensor_0)
        /*0038*/ 	.word	0x00000000


	//----- nvinfo : EIATTR_MIN_STACK_SIZE
	.align		4
.L_14:
        /*003c*/ 	.byte	0x04, 0x12
        /*003e*/ 	.short	(.L_16 - .L_15)
	.align		4
.L_15:
        /*0040*/ 	.word	index@(kernel_cutlass_kernel_flash_attncuteflash_fwd_sm100FlashAttentionForwardSm100_object_at__tensor0000o12811101213_tensor0000o12811101213_tensor0000o12810111213_tensor0000o12811101213_tensor_0)
        /*0044*/ 	.word	0x00000000
.L_16:


//--------------------- .nv.info.kernel_cutlass_kernel_flash_attncuteflash_fwd_sm100FlashAttentionForwardSm100_object_at__tensor0000o12811101213_tensor0000o12811101213_tensor0000o12810111213_tensor0000o12811101213_tensor_0 --------------------------
	.section	.nv.info.kernel_cutlass_kernel_flash_attncuteflash_fwd_sm100FlashAttentionForwardSm100_object_at__tensor0000o12811101213_tensor0000o12811101213_tensor0000o12810111213_tensor0000o12811101213_tensor_0,"",@"SHT_CUDA_INFO"
	.sectionflags	@""
	.align	4


	//----- nvinfo : EIATTR_CUDA_API_VERSION
	.align		4
        /*0000*/ 	.byte	0x04, 0x37
        /*0002*/ 	.short	(.L_18 - .L_17)
.L_17:
        /*0004*/ 	.word	0x00000081


	//----- nvinfo : EIATTR_KPARAM_INFO
	.align		4
.L_18:
        /*0008*/ 	.byte	0x04, 0x17
        /*000a*/ 	.short	(.L_20 - .L_19)
.L_19:
        /*000c*/ 	.word	0x00000000
        /*0010*/ 	.short	0x0018
        /*0012*/ 	.short	0x02e4
        /*0014*/ 	.byte	0x00, 0xf0, 0x11, 0x00


	//----- nvinfo : EIATTR_KPARAM_INFO
	.align		4
.L_20:
        /*0018*/ 	.byte	0x04, 0x17
        /*001a*/ 	.short	(.L_22 - .L_21)
.L_21:
        /*001c*/ 	.word	0x00000000
        /*0020*/ 	.short	0x0017
        /*0022*/ 	.short	0x02d8
        /*0024*/ 	.byte	0x00, 0xf0, 0x31, 0x00


	//----- nvinfo : EIATTR_KPARAM_INFO
	.align		4
.L_22:
        /*0028*/ 	.byte	0x04, 0x17
        /*002a*/ 	.short	(.L_24 - .L_23)
.L_23:
        /*002c*/ 	.word	0x00000000
        /*0030*/ 	.short	0x0016
        /*0032*/ 	.short	0x02d4
        /*0034*/ 	.byte	0x00, 0xf0, 0x11, 0x00


	//----- nvinfo : EIATTR_KPARAM_INFO
	.align		4
.L_24:
        /*0038*/ 	.byte	0x04, 0x17
        /*003a*/ 	.short	(.L_26 - .L_25)
.L_25:
        /*003c*/ 	.word	0x00000000
        /*0040*/ 	.short	0x0015
        /*0042*/ 	.short	0x02c8
        /*0044*/ 	.byte	0x00, 0xf0, 0x31, 0x00


	//----- nvinfo : EIATTR_KPARAM_INFO
	.align		4
.L_26:
        /*0048*/ 	.byte	0x04, 0x17
        /*004a*/ 	.short	(.L_28 - .L_27)
.L_27:
        /*004c*/ 	.word	0x00000000
        /*0050*/ 	.short	0x0014
        /*0052*/ 	.short	0x02bc
        /*0054*/ 	.byte	0x00, 0xf0, 0x31, 0x00


	//----- nvinfo : EIATTR_KPARAM_INFO
	.align		4
.L_28:
        /*0058*/ 	.byte	0x04, 0x17
        /*005a*/ 	.short	(.L_30 - .L_29)
.L_29:
        /*005c*/ 	.word	0x00000000
        /*0060*/ 	.short	0x0013
        /*0062*/ 	.short	0x02b0
        /*0064*/ 	.byte	0x00, 0xf0, 0x31, 0x00


	//----- nvinfo : EIATTR_KPARAM_INFO
	.align		4
.L_30:
        /*0068*/ 	.byte	0x04, 0x17
        /*006a*/ 	.short	(.L_32 - .L_31)
.L_31:
        /*006c*/ 	.word	0x00000000
        /*0070*/ 	.short	0x0012
        /*0072*/ 	.short	0x02a4
        /*0074*/ 	.byte	0x00, 0xf0, 0x31, 0x00


	//----- nvinfo : EIATTR_KPARAM_INFO
	.align		4
.L_32:
        /*0078*/ 	.byte	0x04, 0x17
        /*007a*/ 	.short	(.L_34 - .L_33)
.L_33:
        /*007c*/ 	.word	0x00000000
        /*0080*/ 	.short	0x0011
        /*0082*/ 	.short	0x02a0
        /*0084*/ 	.byte	0x00, 0xf0, 0x11, 0x00


	//----- nvinfo : EIATTR_KPARAM_INFO
	.align		4
.L_34:
        /*0088*/ 	.byte	0x04, 0x17
        /*008a*/ 	.short	(.L_36 - .L_35)
.L_35:
        /*008c*/ 	.word	0x00000000
        /*0090*/ 	.short	0x0010
        /*0092*/ 	.short	0x029c
        /*0094*/ 	.byte	0x00, 0xf0, 0x11, 0x00


	//----- nvinfo : EIATTR_KPARAM_INFO
	.align		4
.L_36:
        /*0098*/ 	.byte	0x04, 0x17
        /*009a*/ 	.short	(.L_38 - .L_37)
.L_37:
        /*009c*/ 	.word	0x00000000
        /*00a0*/ 	.short	0x000f
        /*00a2*/ 	.short	0x0298
        /*00a4*/ 	.byte	0x00, 0xf0, 0x11, 0x00


	//----- nvinfo : EIATTR_KPARAM_INFO
	.align		4
.L_38:
        /*00a8*/ 	.byte	0x04, 0x17
        /*00aa*/ 	.short	(.L_40 - .L_39)
.L_39:
        /*00ac*/ 	.word	0x00000000
        /*00b0*/ 	.short	0x000e
        /*00b2*/ 	.short	0x0294
        /*00b4*/ 	.byte	0x00, 0xf0, 0x11, 0x00


	//----- nvinfo : EIATTR_KPARAM_INFO
	.align		4
.L_40:
        /*00b8*/ 	.byte	0x04, 0x17
        /*00ba*/ 	.short	(.L_42 - .L_41)
.L_41:
        /*00bc*/ 	.word	0x00000000
        /*00c0*/ 	.short	0x000d
        /*00c2*/ 	.short	0x0290
        /*00c4*/ 	.byte	0x00, 0xf0, 0x11, 0x00


	//----- nvinfo : EIATTR_KPARAM_INFO
	.align		4
.L_42:
        /*00c8*/ 	.byte	0x04, 0x17
        /*00ca*/ 	.short	(.L_44 - .L_43)
.L_43:
        /*00cc*/ 	.word	0x00000000
        /*00d0*/ 	.short	0x000c
        /*00d2*/ 	.short	0x028c
        /*00d4*/ 	.byte	0x00, 0xf0, 0x11, 0x00


	//----- nvinfo : EIATTR_KPARAM_INFO
	.align		4
.L_44:
        /*00d8*/ 	.byte	0x04, 0x17
        /*00da*/ 	.short	(.L_46 - .L_45)
.L_45:
        /*00dc*/ 	.word	0x00000000
        /*00e0*/ 	.short	0x000b
        /*00e2*/ 	.short	0x0287
        /*00e4*/ 	.byte	0x00, 0xf0, 0x0d, 0x00


	//----- nvinfo : EIATTR_KPARAM_INFO
	.align		4
.L_46:
        /*00e8*/ 	.byte	0x04, 0x17
        /*00ea*/ 	.short	(.L_48 - .L_47)
.L_47:
        /*00ec*/ 	.word	0x00000000
        /*00f0*/ 	.short	0x000a
        /*00f2*/ 	.short	0x0284
        /*00f4*/ 	.byte	0x00, 0xf0, 0x0d, 0x00


	//----- nvinfo : EIATTR_KPARAM_INFO
	.align		4
.L_48:
        /*00f8*/ 	.byte	0x04, 0x17
        /*00fa*/ 	.short	(.L_50 - .L_49)
.L_49:
        /*00fc*/ 	.word	0x00000000
        /*0100*/ 	.short	0x0009
        /*0102*/ 	.short	0x0280
        /*0104*/ 	.byte	0x00, 0xf0, 0x11, 0x00


	//----- nvinfo : EIATTR_KPARAM_INFO
	.align		4
.L_50:
        /*0108*/ 	.byte	0x04, 0x17
        /*010a*/ 	.short	(.L_52 - .L_51)
.L_51:
        /*010c*/ 	.word	0x00000000
        /*0110*/ 	.short	0x0008
        /*0112*/ 	.short	0x0200
        /*0114*/ 	.byte	0x00, 0xf0, 0x01, 0x02


	//----- nvinfo : EIATTR_KPARAM_INFO
	.align		4
.L_52:
        /*0118*/ 	.byte	0x04, 0x17
        /*011a*/ 	.short	(.L_54 - .L_53)
.L_53:
        /*011c*/ 	.word	0x00000000
        /*0120*/ 	.short	0x0007
        /*0122*/ 	.short	0x0180
        /*0124*/ 	.byte	0x00, 0xf0, 0x01, 0x02


	//----- nvinfo : EIATTR_KPARAM_INFO
	.align		4
.L_54:
        /*0128*/ 	.byte	0x04, 0x17
        /*012a*/ 	.short	(.L_56 - .L_55)
.L_55:
        /*012c*/ 	.word	0x00000000
        /*0130*/ 	.short	0x0006
        /*0132*/ 	.short	0x0100
        /*0134*/ 	.byte	0x00, 0xf0, 0x01, 0x02


	//----- nvinfo : EIATTR_KPARAM_INFO
	.align		4
.L_56:
        /*0138*/ 	.byte	0x04, 0x17
        /*013a*/ 	.short	(.L_58 - .L_57)
.L_57:
        /*013c*/ 	.word	0x00000000
        /*0140*/ 	.short	0x0005
        /*0142*/ 	.short	0x0080
        /*0144*/ 	.byte	0x00, 0xf0, 0x01, 0x02


	//----- nvinfo : EIATTR_KPARAM_INFO
	.align		4
.L_58:
        /*0148*/ 	.byte	0x04, 0x17
        /*014a*/ 	.short	(.L_60 - .L_59)
.L_59:
        /*014c*/ 	.word	0x00000000
        /*0150*/ 	.short	0x0004
        /*0152*/ 	.short	0x0030
        /*0154*/ 	.byte	0x00, 0xf0, 0xa1, 0x00


	//----- nvinfo : EIATTR_KPARAM_INFO
	.align		4
.L_60:
        /*0158*/ 	.byte	0x04, 0x17
        /*015a*/ 	.short	(.L_62 - .L_61)
.L_61:
        /*015c*/ 	.word	0x00000000
        /*0160*/ 	.short	0x0003
        /*0162*/ 	.short	0x0024
        /*0164*/ 	.byte	0x00, 0xf0, 0x31, 0x00


	//----- nvinfo : EIATTR_KPARAM_INFO
	.align		4
.L_62:
        /*0168*/ 	.byte	0x04, 0x17
        /*016a*/ 	.short	(.L_64 - .L_63)
.L_63:
        /*016c*/ 	.word	0x00000000
        /*0170*/ 	.short	0x0002
        /*0172*/ 	.short	0x0018
        /*0174*/ 	.byte	0x00, 0xf0, 0x31, 0x00


	//----- nvinfo : EIATTR_KPARAM_INFO
	.align		4
.L_64:
        /*0178*/ 	.byte	0x04, 0x17
        /*017a*/ 	.short	(.L_66 - .L_65)
.L_65:
        /*017c*/ 	.word	0x00000000
        /*0180*/ 	.short	0x0001
        /*0182*/ 	.short	0x000c
        /*0184*/ 	.byte	0x00, 0xf0, 0x31, 0x00


	//----- nvinfo : EIATTR_KPARAM_INFO
	.align		4
.L_66:
        /*0188*/ 	.byte	0x04, 0x17
        /*018a*/ 	.short	(.L_68 - .L_67)
.L_67:
        /*018c*/ 	.word	0x00000000
        /*0190*/ 	.short	0x0000
        /*0192*/ 	.short	0x0000
        /*0194*/ 	.byte	0x00, 0xf0, 0x31, 0x00


	//----- nvinfo : EIATTR_AT_ENTRY_FRAGMENTS
	.align		4
.L_68:
        /*0198*/ 	.byte	0x04, 0x4f
        /*019a*/ 	.short	(.L_70 - .L_69)


	//   ....[0]....
.L_69:
        /*019c*/ 	.word	0x00000004


	//   ....[1]....
        /*01a0*/ 	.word	0x00000005


	//----- nvinfo : EIATTR_RESERVED_SMEM_USED
	.align		4
.L_70:
        /*01a4*/ 	.byte	0x01, 0x41
	.zero		2


	//----- nvinfo : EIATTR_SPARSE_MMA_MASK
	.align		4
        /*01a8*/ 	.byte	0x03, 0x50
        /*01aa*/ 	.short	0x0000


	//----- nvinfo : EIATTR_TCGEN05_2CTA_USED
	.align		4
        /*01ac*/ 	.byte	0x01, 0x52
	.zero		2


	//----- nvinfo : EIATTR_MAXREG_COUNT
	.align		4
        /*01b0*/ 	.byte	0x03, 0x1b
        /*01b2*/ 	.short	0x0080


	//----- nvinfo : EIATTR_NUM_BARRIERS
	.align		4
        /*01b4*/ 	.byte	0x02, 0x4c
        /*01b6*/ 	.byte	0x10
	.zero		1


	//----- nvinfo : EIATTR_INT_WARP_WIDE_INSTR_OFFSETS
	.align		4
        /*01b8*/ 	.byte	0x04, 0x31
        /*01ba*/ 	.short	(.L_72 - .L_71)


	//   ....[0]....
.L_71:
        /*01bc*/ 	.word	0x00004190


	//   ....[1]....
        /*01c0*/ 	.word	0x000041c0


	//----- nvinfo : EIATTR_COOP_GROUP_MASK_REGIDS
	.align		4
.L_72:
        /*01c4*/ 	.byte	0x04, 0x29
        /*01c6*/ 	.short	(.L_74 - .L_73)


	//   ....[0]....
.L_73:
        /*01c8*/ 	.word	0xffffffff


	//   ....[1]....
        /*01cc*/ 	.word	0xffffffff


	//   ....[2]....
        /*01d0*/ 	.word	0xffffffff


	//   ....[3]....
        /*01d4*/ 	.word	0xffffffff


	//   ....[4]....
        /*01d8*/ 	.word	0xffffffff


	//   ....[5]....
        /*01dc*/ 	.word	0xffffffff


	//   ....[6]....
        /*01e0*/ 	.word	0xffffffff


	//   ....[7]....
        /*01e4*/ 	.word	0xffffffff


	//   ....[8]....
        /*01e8*/ 	.word	0xffffffff


	//   ....[9]....
        /*01ec*/ 	.word	0xffffffff


	//----- nvinfo : EIATTR_COOP_GROUP_INSTR_OFFSETS
	.align		4
.L_74:
        /*01f0*/ 	.byte	0x04, 0x28
        /*01f2*/ 	.short	(.L_76 - .L_75)


	//   ....[0]....
.L_75:
        /*01f4*/ 	.word	0x00000880


	//   ....[1]....
        /*01f8*/ 	.word	0x00001e60


	//   ....[2]....
        /*01fc*/ 	.word	0x000024c0


	//   ....[3]....
        /*0200*/ 	.word	0x00002670


	//   ....[4]....
        /*0204*/ 	.word	0x00004020


	//   ....[5]....
        /*0208*/ 	.word	0x00004270


	//   ....[6]....
        /*020c*/ 	.word	0x00007430


	//   ....[7]....
        /*0210*/ 	.word	0x00009800


	//   ....[8]....
        /*0214*/ 	.word	0x0000b900


	//   ....[9]....
        /*0218*/ 	.word	0x0000c7f0


	//----- nvinfo : EIATTR_REG_RECONFIG
	.align		4
.L_76:
        /*021c*/ 	.byte	0x01, 0x54
	.zero		2


	//----- nvinfo : EIATTR_VRC_CTA_INIT_COUNT
	.align		4
        /*0220*/ 	.byte	0x02, 0x4a
        /*0222*/ 	.byte	0x80
	.zero		1


	//----- nvinfo : EIATTR_MBARRIER_INSTR_OFFSETS
	.align		4
        /*0224*/ 	.byte	0x04, 0x39
        /*0226*/ 	.short	(.L_78 - .L_77)


	//   ....[0]....
.L_77:
        /*0228*/ 	.word	0x000003a0
        /*022c*/ 	.word	0x000000ff
        /*0230*/ 	.word	0x00000120
        /*0234*/ 	.short	0x0100
        /*0236*/ 	.byte	0x06
	.zero		1


	//   ....[1]....
        /*0238*/ 	.word	0x000003e0
        /*023c*/ 	.word	0x000000ff
        /*0240*/ 	.word	0x00000000
        /*0244*/ 	.short	0x0100
        /*0246*/ 	.byte	0x0e
	.zero		1


	//   ....[2]....
        /*0248*/ 	.word	0x000003f0
        /*024c*/ 	.word	0x000000ff
        /*0250*/ 	.word	0x00000008
        /*0254*/ 	.short	0x0100
        /*0256*/ 	.byte	0x0e
	.zero		1


	//   ....[3]....
        /*0258*/ 	.word	0x000004c0
        /*025c*/ 	.word	0x000000ff
        /*0260*/ 	.word	0x00000010
        /*0264*/ 	.short	0x0100
        /*0266*/ 	.byte	0x04
	.zero		1


	//   ....[4]....
        /*0268*/ 	.word	0x000004d0
        /*026c*/ 	.word	0x000000ff
        /*0270*/ 	.word	0x00000018
        /*0274*/ 	.short	0x0100
        /*0276*/ 	.byte	0x04
	.zero		1


	//   ....[5]....
        /*0278*/ 	.word	0x000004e0
        /*027c*/ 	.word	0x000000ff
        /*0280*/ 	.word	0x00000020
        /*0284*/ 	.short	0x0100
        /*0286*/ 	.byte	0x04
	.zero		1


	//   ....[6]....
        /*0288*/ 	.word	0x000004f0
        /*028c*/ 	.word	0x000000ff
        /*0290*/ 	.word	0x00000028
        /*0294*/ 	.short	0x0100
        /*0296*/ 	.byte	0x04
	.zero		1


	//   ....[7]....
        /*0298*/ 	.word	0x00000500
        /*029c*/ 	.word	0x000000ff
        /*02a0*/ 	.word	0x00000030
        /*02a4*/ 	.short	0x0100
        /*02a6*/ 	.byte	0x04
	.zero		1


	//   ....[8]....
        /*02a8*/ 	.word	0x00000510
        /*02ac*/ 	.word	0x000000ff
        /*02b0*/ 	.word	0x00000038
        /*02b4*/ 	.short	0x0100
        /*02b6*/ 	.byte	0x04
	.zero		1


	//   ....[9]....
        /*02b8*/ 	.word	0x00000520
        /*02bc*/ 	.word	0x000000ff
        /*02c0*/ 	.word	0x00000040
        /*02c4*/ 	.short	0x0100
        /*02c6*/ 	.byte	0x04
	.zero		1


	//   ....[10]....
        /*02c8*/ 	.word	0x00000530
        /*02cc*/ 	.word	0x000000ff
        /*02d0*/ 	.word	0x00000048
        /*02d4*/ 	.short	0x0100
        /*02d6*/ 	.byte	0x04
	.zero		1


	//   ....[11]....
        /*02d8*/ 	.word	0x00000540
        /*02dc*/ 	.word	0x000000ff
        /*02e0*/ 	.word	0x00000050
        /*02e4*/ 	.short	0x0100
        /*02e6*/ 	.byte	0x04
	.zero		1


	//   ....[12]....
        /*02e8*/ 	.word	0x00000550
        /*02ec*/ 	.word	0x000000ff
        /*02f0*/ 	.word	0x00000058
        /*02f4*/ 	.short	0x0100
        /*02f6*/ 	.byte	0x04
	.zero		1


	//   ....[13]....
        /*02f8*/ 	.word	0x00000560
        /*02fc*/ 	.word	0x000000ff
        /*0300*/ 	.word	0x00000060
        /*0304*/ 	.short	0x0100
        /*0306*/ 	.byte	0x04
	.zero		1


	//   ....[14]....
        /*0308*/ 	.word	0x00000570
        /*030c*/ 	.word	0x000000ff
        /*0310*/ 	.word	0x00000068
        /*0314*/ 	.short	0x0100
        /*0316*/ 	.byte	0x04
	.zero		1


	//   ....[15]....
        /*0318*/ 	.word	0x00000580
        /*031c*/ 	.word	0x000000ff
        /*0320*/ 	.word	0x00000070
        /*0324*/ 	.short	0x0100
        /*0326*/ 	.byte	0x04
	.zero		1


	//   ....[16]....
        /*0328*/ 	.word	0x00000590
        /*032c*/ 	.word	0x000000ff
        /*0330*/ 	.word	0x00000078
        /*0334*/ 	.short	0x0100
        /*0336*/ 	.byte	0x04
	.zero		1


	//   ....[17]....
        /*0338*/ 	.word	0x000005a0
        /*033c*/ 	.word	0x000000ff
        /*0340*/ 	.word	0x00000080
        /*0344*/ 	.short	0x0100
        /*0346*/ 	.byte	0x04
	.zero		1


	//   ....[18]....
        /*0348*/ 	.word	0x000005b0
        /*034c*/ 	.word	0x000000ff
        /*0350*/ 	.word	0x00000088
        /*0354*/ 	.short	0x0100
        /*0356*/ 	.byte	0x04
	.zero		1


	//   ....[19]....
        /*0358*/ 	.word	0x000005c0
        /*035c*/ 	.word	0x000000ff
        /*0360*/ 	.word	0x00000090
        /*0364*/ 	.short	0x0100
        /*0366*/ 	.byte	0x04
	.zero		1


	//   ....[20]....
        /*0368*/ 	.word	0x000005d0
        /*036c*/ 	.word	0x000000ff
        /*0370*/ 	.word	0x00000098
        /*0374*/ 	.short	0x0100
        /*0376*/ 	.byte	0x04
	.zero		1


	//   ....[21]....
        /*0378*/ 	.word	0x000005e0
        /*037c*/ 	.word	0x000000ff
        /*0380*/ 	.word	0x000000a0
        /*0384*/ 	.short	0x0100
        /*0386*/ 	.byte	0x04
	.zero		1


	//   ....[22]....
        /*0388*/ 	.word	0x000005f0
        /*038c*/ 	.word	0x000000ff
        /*0390*/ 	.word	0x000000a8
        /*0394*/ 	.short	0x0100
        /*0396*/ 	.byte	0x04
	.zero		1


	//   ....[23]....
        /*0398*/ 	.word	0x00000600
        /*039c*/ 	.word	0x000000ff
        /*03a0*/ 	.word	0x000000b0
        /*03a4*/ 	.short	0x0100
        /*03a6*/ 	.byte	0x04
	.zero		1


	//   ....[24]....
        /*03a8*/ 	.word	0x00000610
        /*03ac*/ 	.word	0x000000ff
        /*03b0*/ 	.word	0x000000b8
        /*03b4*/ 	.short	0x0100
        /*03b6*/ 	.byte	0x04
	.zero		1


	//   ....[25]....
        /*03b8*/ 	.word	0x000007b0
        /*03bc*/ 	.word	0x000000ff
        /*03c0*/ 	.word	0x000000c0
        /*03c4*/ 	.short	0x0100
        /*03c6*/ 	.byte	0x04
	.zero		1


	//   ....[26]....
        /*03c8*/ 	.word	0x000007c0
        /*03cc*/ 	.word	0x000000ff
        /*03d0*/ 	.word	0x000000c8
        /*03d4*/ 	.short	0x0100
        /*03d6*/ 	.byte	0x04
	.zero		1


	//   ....[27]....
        /*03d8*/ 	.word	0x000007d0
        /*03dc*/ 	.word	0x000000ff
        /*03e0*/ 	.word	0x000000d0
        /*03e4*/ 	.short	0x0100
        /*03e6*/ 	.byte	0x04
	.zero		1


	//   ....[28]....
        /*03e8*/ 	.word	0x000007e0
        /*03ec*/ 	.word	0x000000ff
        /*03f0*/ 	.word	0x000000d8
        /*03f4*/ 	.short	0x0100
        /*03f6*/ 	.byte	0x04
	.zero		1


	//   ....[29]....
        /*03f8*/ 	.word	0x000007f0
        /*03fc*/ 	.word	0x000000ff
        /*0400*/ 	.word	0x000000e0
        /*0404*/ 	.short	0x0100
        /*0406*/ 	.byte	0x04
	.zero		1


	//   ....[30]....
        /*0408*/ 	.word	0x00000800
        /*040c*/ 	.word	0x000000ff
        /*0410*/ 	.word	0x000000e8
        /*0414*/ 	.short	0x0100
        /*0416*/ 	.byte	0x04
	.zero		1


	//   ....[31]....
        /*0418*/ 	.word	0x00000810
        /*041c*/ 	.word	0x000000ff
        /*0420*/ 	.word	0x000000f0
        /*0424*/ 	.short	0x0100
        /*0426*/ 	.byte	0x04
	.zero		1


	//   ....[32]....
        /*0428*/ 	.word	0x00000820
        /*042c*/ 	.word	0x000000ff
        /*0430*/ 	.word	0x000000f8
        /*0434*/ 	.short	0x0100
        /*0436*/ 	.byte	0x04
	.zero		1


	//   ....[33]....
        /*0438*/ 	.word	0x00000e80
        /*043c*/ 	.word	0x000000ff
        /*0440*/ 	.word	0x00000060
        /*0444*/ 	.short	0x010a
        /*0446*/ 	.byte	0x0f
	.zero		1


	//   ....[34]....
        /*0448*/ 	.word	0x00001280
        /*044c*/ 	.word	0x000000ff
        /*0450*/ 	.word	0x00000008
        /*0454*/ 	.short	0x010a
        /*0456*/ 	.byte	0x0f
	.zero		1


	//   ....[35]....
        /*0458*/ 	.word	0x00001470
        /*045c*/ 	.word	0x000000ff
        /*0460*/ 	.word	0x00000068
        /*0464*/ 	.short	0x010a
        /*0466*/ 	.byte	0x0f
	.zero		1


	//   ....[36]....
        /*0468*/ 	.word	0x000016c0
        /*046c*/ 	.word	0x000000ff
        /*0470*/ 	.word	0x00000060
        /*0474*/ 	.short	0x010a
        /*0476*/ 	.byte	0x05
	.zero		1


	//   ....[37]....
        /*0478*/ 	.word	0x00001830
        /*047c*/ 	.word	0x000000ff
        /*0480*/ 	.word	0x00000060
        /*0484*/ 	.short	0x010a
        /*0486*/ 	.byte	0x04
	.zero		1


	//   ....[38]....
        /*0488*/ 	.word	0x00001c60
        /*048c*/ 	.word	0x000000ff
        /*0490*/ 	.word	0x00000060
        /*0494*/ 	.short	0x010a
        /*0496*/ 	.byte	0x05
	.zero		1


	//   ....[39]....
        /*0498*/ 	.word	0x00001ce0
        /*049c*/ 	.word	0x000000ff
        /*04a0*/ 	.word	0x00000008
        /*04a4*/ 	.short	0x010a
        /*04a6*/ 	.byte	0x04
	.zero		1


	//   ....[40]....
        /*04a8*/ 	.word	0x00001d60
        /*04ac*/ 	.word	0x000000ff
        /*04b0*/ 	.word	0x00000008
        /*04b4*/ 	.short	0x010a
        /*04b6*/ 	.byte	0x04
	.zero		1


	//   ....[41]....
        /*04b8*/ 	.word	0x00001e30
        /*04bc*/ 	.word	0x000000ff
        /*04c0*/ 	.word	0x00000120
        /*04c4*/ 	.short	0x0100
        /*04c6*/ 	.byte	0x06
	.zero		1


	//   ....[42]....
        /*04c8*/ 	.word	0x000020e0
        /*04cc*/ 	.word	0x00000006
        /*04d0*/ 	.word	0x00000000
        /*04d4*/ 	.short	0x010a
        /*04d6*/ 	.byte	0xff
	.zero		1


	//   ....[43]....
        /*04d8*/ 	.word	0x00002100
        /*04dc*/ 	.word	0x00000006
        /*04e0*/ 	.word	0x00000000
        /*04e4*/ 	.short	0x010a
        /*04e6*/ 	.byte	0xff
	.zero		1


	//   ....[44]....
        /*04e8*/ 	.word	0x00002320
        /*04ec*/ 	.word	0x00000004
        /*04f0*/ 	.word	0x00000000
        /*04f4*/ 	.short	0x010a
        /*04f6*/ 	.byte	0xff
	.zero		1


	//   ....[45]....
        /*04f8*/ 	.word	0x00002340
        /*04fc*/ 	.word	0x00000004
        /*0500*/ 	.word	0x00000000
        /*0504*/ 	.short	0x010a
        /*0506*/ 	.byte	0xff
	.zero		1


	//   ....[46]....
        /*0508*/ 	.word	0x00002440
        /*050c*/ 	.word	0x00000005
        /*0510*/ 	.word	0x00000000
        /*0514*/ 	.short	0x0101
        /*0516*/ 	.byte	0xff
	.zero		1


	//   ....[47]....
        /*0518*/ 	.word	0x000029c0
        /*051c*/ 	.word	0x000000ff
        /*0520*/ 	.word	0x00000000
        /*0524*/ 	.short	0x010a
        /*0526*/ 	.byte	0x13
	.zero		1


	//   ....[48]....
        /*0528*/ 	.word	0x000029e0
        /*052c*/ 	.word	0x000000ff
        /*0530*/ 	.word	0x00000010
        /*0534*/ 	.short	0x010a
        /*0536*/ 	.byte	0x13
	.zero		1


	//   ....[49]....
        /*0538*/ 	.word	0x00003210
        /*053c*/ 	.word	0x000000ff
        /*0540*/ 	.word	0x00000010
        /*0544*/ 	.short	0x010a
        /*0546*/ 	.byte	0x10
	.zero		1


	//   ....[50]....
        /*0548*/ 	.word	0x00003230
        /*054c*/ 	.word	0x000000ff
        /*0550*/ 	.word	0x000000b8
        /*0554*/ 	.short	0x010a
        /*0556*/ 	.byte	0x13
	.zero		1


	//   ....[51]....
        /*0558*/ 	.word	0x000034c0
        /*055c*/ 	.word	0x000000ff
        /*0560*/ 	.word	0x000000c0
        /*0564*/ 	.short	0x010a
        /*0566*/ 	.byte	0x13
	.zero		1


	//   ....[52]....
        /*0568*/ 	.word	0x00003610
        /*056c*/ 	.word	0x000000ff
        /*0570*/ 	.word	0x00000010
        /*0574*/ 	.short	0x010a
        /*0576*/ 	.byte	0x11
	.zero		1


	//   ....[53]....
        /*0578*/ 	.word	0x000039a0
        /*057c*/ 	.word	0x000000ff
        /*0580*/ 	.word	0x00000010
        /*0584*/ 	.short	0x010a
        /*0586*/ 	.byte	0x10
	.zero		1


	//   ....[54]....
        /*0588*/ 	.word	0x000039c0
        /*058c*/ 	.word	0x000000ff
        /*0590*/ 	.word	0x000000b8
        /*0594*/ 	.short	0x010a
        /*0596*/ 	.byte	0x13
	.zero		1


	//   ....[55]....
        /*0598*/ 	.word	0x00003d90
        /*059c*/ 	.word	0x000000ff
        /*05a0*/ 	.word	0x000000c0
        /*05a4*/ 	.short	0x010a
        /*05a6*/ 	.byte	0x13
	.zero		1


	//   ....[56]....
        /*05a8*/ 	.word	0x00003ff0
        /*05ac*/ 	.word	0x000000ff
        /*05b0*/ 	.word	0x00000000
        /*05b4*/ 	.short	0x0101
        /*05b6*/ 	.byte	0x04
	.zero		1


	//   ....[57]....
        /*05b8*/ 	.word	0x00004000
        /*05bc*/ 	.word	0x000000ff
        /*05c0*/ 	.word	0x00000120
        /*05c4*/ 	.short	0x010a
        /*05c6*/ 	.byte	0x13
	.zero		1


	//   ....[58]....
        /*05c8*/ 	.word	0x00004360
        /*05cc*/ 	.word	0x000000ff
        /*05d0*/ 	.word	0x00000120
        /*05d4*/ 	.short	0x0100
        /*05d6*/ 	.byte	0x06
	.zero		1


	//   ....[59]....
        /*05d8*/ 	.word	0x00004760
        /*05dc*/ 	.word	0x000000ff
        /*05e0*/ 	.word	0x000000f0
        /*05e4*/ 	.short	0x010a
        /*05e6*/ 	.byte	0x04
	.zero		1


	//   ....[60]....
        /*05e8*/ 	.word	0x00004840
        /*05ec*/ 	.word	0x000000ff
        /*05f0*/ 	.word	0x000000f8
        /*05f4*/ 	.short	0x0101
        /*05f6*/ 	.byte	0x04
	.zero		1


	//   ....[61]....
        /*05f8*/ 	.word	0x000049b0
        /*05fc*/ 	.word	0x000000ff
        /*0600*/ 	.word	0x000000e8
        /*0604*/ 	.short	0x010a
        /*0606*/ 	.byte	0x08
	.zero		1


	//   ....[62]....
        /*0608*/ 	.word	0x00004a90
        /*060c*/ 	.word	0x000000ff
        /*0610*/ 	.word	0x000000b0
        /*0614*/ 	.short	0x010a
        /*0616*/ 	.byte	0x08
	.zero		1


	//   ....[63]....
        /*0618*/ 	.word	0x000072b0
        /*061c*/ 	.word	0x000000ff
        /*0620*/ 	.word	0x00000000
        /*0624*/ 	.short	0x0101
        /*0626*/ 	.byte	0x0d
	.zero		1


	//   ....[64]....
        /*0628*/ 	.word	0x00007440
        /*062c*/ 	.word	0x000000ff
        /*0630*/ 	.word	0x00000000
        /*0634*/ 	.short	0x0101
        /*0636*/ 	.byte	0x04
	.zero		1


	//   ....[65]....
        /*0638*/ 	.word	0x00007470
        /*063c*/ 	.word	0x000000ff
        /*0640*/ 	.word	0x000000e8
        /*0644*/ 	.short	0x010a
        /*0646*/ 	.byte	0x08
	.zero		1


	//   ....[66]....
        /*0648*/ 	.word	0x00007640
        /*064c*/ 	.word	0x000000ff
        /*0650*/ 	.word	0x000000b0
        /*0654*/ 	.short	0x010a
        /*0656*/ 	.byte	0x08
	.zero		1


	//   ....[67]....
        /*0658*/ 	.word	0x000094f0
        /*065c*/ 	.word	0x000000ff
        /*0660*/ 	.word	0x00000000
        /*0664*/ 	.short	0x0101
        /*0666*/ 	.byte	0x0d
	.zero		1


	//   ....[68]....
        /*0668*/ 	.word	0x00009820
        /*066c*/ 	.word	0x000000ff
        /*0670*/ 	.word	0x00000000
        /*0674*/ 	.short	0x0101
        /*0676*/ 	.byte	0x0f
	.zero		1


	//   ....[69]....
        /*0678*/ 	.word	0x00009830
        /*067c*/ 	.word	0x000000ff
        /*0680*/ 	.word	0x000000e8
        /*0684*/ 	.short	0x010a
        /*0686*/ 	.byte	0x08
	.zero		1


	//   ....[70]....
        /*0688*/ 	.word	0x00009e70
        /*068c*/ 	.word	0x000000ff
        /*0690*/ 	.word	0x000000b0
        /*0694*/ 	.short	0x010a
        /*0696*/ 	.byte	0x07
	.zero		1


	//   ....[71]....
        /*0698*/ 	.word	0x0000b670
        /*069c*/ 	.word	0x000000ff
        /*06a0*/ 	.word	0x00000000
        /*06a4*/ 	.short	0x0101
        /*06a6*/ 	.byte	0x0d
	.zero		1


	//   ....[72]....
        /*06a8*/ 	.word	0x0000b920
        /*06ac*/ 	.word	0x000000ff
        /*06b0*/ 	.word	0x00000000
        /*06b4*/ 	.short	0x0101
        /*06b6*/ 	.byte	0x09
	.zero		1


	//   ....[73]....
        /*06b8*/ 	.word	0x0000b930
        /*06bc*/ 	.word	0x000000ff
        /*06c0*/ 	.word	0x000000e8
        /*06c4*/ 	.short	0x010a
        /*06c6*/ 	.byte	0x07
	.zero		1


	//   ....[74]....
        /*06c8*/ 	.word	0x0000bed0
        /*06cc*/ 	.word	0x00000003
        /*06d0*/ 	.word	0x000000e8
        /*06d4*/ 	.short	0x010a
        /*06d6*/ 	.byte	0xff
	.zero		1


	//   ....[75]....
        /*06d8*/ 	.word	0x0000bfb0
        /*06dc*/ 	.word	0x000000ff
        /*06e0*/ 	.word	0x00000120
        /*06e4*/ 	.short	0x0100
        /*06e6*/ 	.byte	0x06
	.zero		1


	//   ....[76]....
        /*06e8*/ 	.word	0x0000c0b0
        /*06ec*/ 	.word	0x000000ff
        /*06f0*/ 	.word	0x00000120
        /*06f4*/ 	.short	0x0100
        /*06f6*/ 	.byte	0x06
	.zero		1


	//   ....[77]....
        /*06f8*/ 	.word	0x0000c4b0
        /*06fc*/ 	.word	0x000000ff
        /*0700*/ 	.word	0x00000000
        /*0704*/ 	.short	0x0101
        /*0706*/ 	.byte	0x09
	.zero		1


	//   ....[78]....
        /*0708*/ 	.word	0x0000c6c0
        /*070c*/ 	.word	0x000000ff
        /*0710*/ 	.word	0x000000e8
        /*0714*/ 	.short	0x0101
        /*0716*/ 	.byte	0x07
	.zero		1


	//   ....[79]....
        /*0718*/ 	.word	0x0000cd50
        /*071c*/ 	.word	0x000000ff
        /*0720*/ 	.word	0x00000000
        /*0724*/ 	.short	0x0101
        /*0726*/ 	.byte	0x09
	.zero		1


	//   ....[80]....
        /*0728*/ 	.word	0x0000cd80
        /*072c*/ 	.word	0x000000ff
        /*0730*/ 	.word	0x000000e8
        /*0734*/ 	.short	0x0101
        /*0736*/ 	.byte	0x07
	.zero		1


	//   ....[81]....
        /*0738*/ 	.word	0x0000ce10
        /*073c*/ 	.word	0x000000ff
        /*0740*/ 	.word	0x000000e8
        /*0744*/ 	.short	0x0101
        /*0746*/ 	.byte	0x07
	.zero		1


	//   ....[82]....
        /*0748*/ 	.word	0x0000ce20
        /*074c*/ 	.word	0x000000ff
        /*0750*/ 	.word	0x000000d0
        /*0754*/ 	.short	0x010a
        /*0756*/ 	.byte	0x07
	.zero		1


	//   ....[83]....
        /*0758*/ 	.word	0x0000ce70
        /*075c*/ 	.word	0x000000ff
        /*0760*/ 	.word	0x000000f8
        /*0764*/ 	.short	0x010a
        /*0766*/ 	.byte	0x07
	.zero		1


	//   ....[84]....
        /*0768*/ 	.word	0x0000da50
        /*076c*/ 	.word	0x000000ff
        /*0770*/ 	.word	0x00000000
        /*0774*/ 	.short	0x0101
        /*0776*/ 	.byte	0x09
	.zero		1


	//   ....[85]....
        /*0778*/ 	.word	0x0000da70
        /*077c*/ 	.word	0x000000ff
        /*0780*/ 	.word	0x000000f0
        /*0784*/ 	.short	0x0101
        /*0786*/ 	.byte	0x07
	.zero		1


	//   ....[86]....
        /*0788*/ 	.word	0x0000dc10
        /*078c*/ 	.word	0x000000ff
        /*0790*/ 	.word	0x000000f8
        /*0794*/ 	.short	0x010a
        /*0796*/ 	.byte	0x07
	.zero		1


	//   ....[87]....
        /*0798*/ 	.word	0x0000dcf0
        /*079c*/ 	.word	0x000000ff
        /*07a0*/ 	.word	0x00000120
        /*07a4*/ 	.short	0x0100
        /*07a6*/ 	.byte	0x06
	.zero		1


	//   ....[88]....
        /*07a8*/ 	.word	0x0000ddd0
        /*07ac*/ 	.word	0x000000ff
        /*07b0*/ 	.word	0x00000120
        /*07b4*/ 	.short	0x0100
        /*07b6*/ 	.byte	0x06
	.zero		1


	//   ....[89]....
        /*07b8*/ 	.word	0x0000de40
        /*07bc*/ 	.word	0x00000003
        /*07c0*/ 	.word	0x00000060
        /*07c4*/ 	.short	0x010a
        /*07c6*/ 	.byte	0xff
	.zero		1


	//   ....[90]....
        /*07c8*/ 	.word	0x0000dec0
        /*07cc*/ 	.word	0x00000003
        /*07d0*/ 	.word	0x00000008
        /*07d4*/ 	.short	0x010a
        /*07d6*/ 	.byte	0xff
	.zero		1


	//   ....[91]....
        /*07d8*/ 	.word	0x0000df40
        /*07dc*/ 	.word	0x00000003
        /*07e0*/ 	.word	0x00000068
        /*07e4*/ 	.short	0x010a
        /*07e6*/ 	.byte	0xff
	.zero		1


	//   ....[92]....
        /*07e8*/ 	.word	0x0000dfb0
        /*07ec*/ 	.word	0x00000003
        /*07f0*/ 	.word	0x00000060
        /*07f4*/ 	.short	0x010a
        /*07f6*/ 	.byte	0xff
	.zero		1


	//   ....[93]....
        /*07f8*/ 	.word	0x0000e030
        /*07fc*/ 	.word	0x00000003
        /*0800*/ 	.word	0x00000060
        /*0804*/ 	.short	0x010a
        /*0806*/ 	.byte	0xff
	.zero		1


	//   ....[94]....
        /*0808*/ 	.word	0x0000e0a0
        /*080c*/ 	.word	0x00000003
        /*0810*/ 	.word	0x00000060
        /*0814*/ 	.short	0x010a
        /*0816*/ 	.byte	0xff
	.zero		1


	//   ....[95]....
        /*0818*/ 	.word	0x0000e110
        /*081c*/ 	.word	0x00000003
        /*0820*/ 	.word	0x00000008
        /*0824*/ 	.short	0x010a
        /*0826*/ 	.byte	0xff
	.zero		1


	//   ....[96]....
        /*0828*/ 	.word	0x0000e180
        /*082c*/ 	.word	0x00000003
        /*0830*/ 	.word	0x00000008
        /*0834*/ 	.short	0x010a
        /*0836*/ 	.byte	0xff
	.zero		1


	//   ....[97]....
        /*0838*/ 	.word	0x0000e1e0
        /*083c*/ 	.word	0x00000006
        /*0840*/ 	.word	0x00000000
        /*0844*/ 	.short	0x010a
        /*0846*/ 	.byte	0xff
	.zero		1


	//   ....[98]....
        /*0848*/ 	.word	0x0000e240
        /*084c*/ 	.word	0x00000004
        /*0850*/ 	.word	0x00000000
        /*0854*/ 	.short	0x010a
        /*0856*/ 	.byte	0xff
	.zero		1


	//   ....[99]....
        /*0858*/ 	.word	0x0000e2a0
        /*085c*/ 	.word	0x00000003
        /*0860*/ 	.word	0x00000000
        /*0864*/ 	.short	0x010a
        /*0866*/ 	.byte	0xff
	.zero		1


	//   ....[100]....
        /*0868*/ 	.word	0x0000e300
        /*086c*/ 	.word	0x00000003
        /*0870*/ 	.word	0x00000010
        /*0874*/ 	.short	0x010a
        /*0876*/ 	.byte	0xff
	.zero		1


	//   ....[101]....
        /*0878*/ 	.word	0x0000e370
        /*087c*/ 	.word	0x0000000c
        /*0880*/ 	.word	0x00000010
        /*0884*/ 	.short	0x010a
        /*0886*/ 	.byte	0xff
	.zero		1


	//   ....[102]....
        /*0888*/ 	.word	0x0000e3f0
        /*088c*/ 	.word	0x0000000b
        /*0890*/ 	.word	0x000000b8
        /*0894*/ 	.short	0x010a
        /*0896*/ 	.byte	0xff
	.zero		1


	//   ....[103]....
        /*0898*/ 	.word	0x0000e470
        /*089c*/ 	.word	0x0000000d
        /*08a0*/ 	.word	0x000000c0
        /*08a4*/ 	.short	0x010a
        /*08a6*/ 	.byte	0xff
	.zero		1


	//   ....[104]....
        /*08a8*/ 	.word	0x0000e4e0
        /*08ac*/ 	.word	0x0000000b
        /*08b0*/ 	.word	0x00000010
        /*08b4*/ 	.short	0x010a
        /*08b6*/ 	.byte	0xff
	.zero		1


	//   ....[105]....
        /*08b8*/ 	.word	0x0000e550
        /*08bc*/ 	.word	0x00000003
        /*08c0*/ 	.word	0x00000010
        /*08c4*/ 	.short	0x010a
        /*08c6*/ 	.byte	0xff
	.zero		1


	//   ....[106]....
        /*08c8*/ 	.word	0x0000e5d0
        /*08cc*/ 	.word	0x00000004
        /*08d0*/ 	.word	0x000000b8
        /*08d4*/ 	.short	0x010a
        /*08d6*/ 	.byte	0xff
	.zero		1


	//   ....[107]....
        /*08d8*/ 	.word	0x0000e670
        /*08dc*/ 	.word	0x00000003
        /*08e0*/ 	.word	0x000000c0
        /*08e4*/ 	.short	0x010a
        /*08e6*/ 	.byte	0xff
	.zero		1


	//   ....[108]....
        /*08e8*/ 	.word	0x0000e6d0
        /*08ec*/ 	.word	0x00000003
        /*08f0*/ 	.word	0x00000120
        /*08f4*/ 	.short	0x010a
        /*08f6*/ 	.byte	0xff
	.zero		1


	//   ....[109]....
        /*08f8*/ 	.word	0x0000e730
        /*08fc*/ 	.word	0x00000003
        /*0900*/ 	.word	0x000000f0
        /*0904*/ 	.short	0x010a
        /*0906*/ 	.byte	0xff
	.zero		1


	//   ....[110]....
        /*0908*/ 	.word	0x0000e7b0
        /*090c*/ 	.word	0x00000003
        /*0910*/ 	.word	0x000000e8
        /*0914*/ 	.short	0x010a
        /*0916*/ 	.byte	0xff
	.zero		1


	//   ....[111]....
        /*0918*/ 	.word	0x0000e810
        /*091c*/ 	.word	0x00000004
        /*0920*/ 	.word	0x000000b0
        /*0924*/ 	.short	0x010a
        /*0926*/ 	.byte	0xff
	.zero		1


	//   ....[112]....
        /*0928*/ 	.word	0x0000e870
        /*092c*/ 	.word	0x00000003
        /*0930*/ 	.word	0x000000e8
        /*0934*/ 	.short	0x010a
        /*0936*/ 	.byte	0xff
	.zero		1


	//   ....[113]....
        /*0938*/ 	.word	0x0000e8f0
        /*093c*/ 	.word	0x00000004
        /*0940*/ 	.word	0x000000b0
        /*0944*/ 	.short	0x010a
        /*0946*/ 	.byte	0xff
	.zero		1


	//   ....[114]....
        /*0948*/ 	.word	0x0000e970
        /*094c*/ 	.word	0x00000004
        /*0950*/ 	.word	0x000000e8
        /*0954*/ 	.short	0x010a
        /*0956*/ 	.byte	0xff
	.zero		1


	//   ....[115]....
        /*0958*/ 	.word	0x0000e9f0
        /*095c*/ 	.word	0x00000004
        /*0960*/ 	.word	0x000000b0
        /*0964*/ 	.short	0x010a
        /*0966*/ 	.byte	0xff
	.zero		1


	//   ....[116]....
        /*0968*/ 	.word	0x0000ea70
        /*096c*/ 	.word	0x00000004
        /*0970*/ 	.word	0x000000e8
        /*0974*/ 	.short	0x010a
        /*0976*/ 	.byte	0xff
	.zero		1


	//   ....[117]....
        /*0978*/ 	.word	0x0000eae0
        /*097c*/ 	.word	0x00000003
        /*0980*/ 	.word	0x000000e8
        /*0984*/ 	.short	0x010a
        /*0986*/ 	.byte	0xff
	.zero		1


	//   ....[118]....
        /*0988*/ 	.word	0x0000eb30
        /*098c*/ 	.word	0x00000025
        /*0990*/ 	.word	0x000000d0
        /*0994*/ 	.short	0x010a
        /*0996*/ 	.byte	0xff
	.zero		1


	//   ....[119]....
        /*0998*/ 	.word	0x0000eba0
        /*099c*/ 	.word	0x00000025
        /*09a0*/ 	.word	0x000000f8
        /*09a4*/ 	.short	0x010a
        /*09a6*/ 	.byte	0xff
	.zero		1


	//   ....[120]....
        /*09a8*/ 	.word	0x0000ec10
        /*09ac*/ 	.word	0x00000000
        /*09b0*/ 	.word	0x000000f8
        /*09b4*/ 	.short	0x010a
        /*09b6*/ 	.byte	0xff
	.zero		1


	//----- nvinfo : EIATTR_NUM_MBARRIERS
	.align		4
.L_78:
        /*09b8*/ 	.byte	0x03, 0x38
        /*09ba*/ 	.short	0x0027


	//----- nvinfo : EIATTR_EXIT_INSTR_OFFSETS
	.align		4
        /*09bc*/ 	.byte	0x04, 0x1c
        /*09be*/ 	.short	(.L_80 - .L_79)


	//   ....[0]....
.L_79:
        /*09c0*/ 	.word	0x0000de00


	//----- nvinfo : EIATTR_INDIRECT_BRANCH_TARGETS
	.align		4
.L_80:
        /*09c4*/ 	.byte	0x04, 0x34
        /*09c6*/ 	.short	(.L_82 - .L_81)


	//   ....[0]....
.L_81:
        /*09c8*/ 	.word	.L_x_149@srel
        /*09cc*/ 	.short	0x0
        /*09ce*/ 	.short	0x0
        /*09d0*/ 	.word	0x4
        /*09d4*/ 	.word	.L_x_150@srel
        /*09d8*/ 	.word	.L_x_151@srel
        /*09dc*/ 	.word	.L_x_152@srel
        /*09e0*/ 	.word	.L_x_10@srel


	//   ....[1]....
        /* <DEDUP_REMOVED lines=13> */


	//----- nvinfo : EIATTR_REQNTID
	.align		4
.L_82:
        /*0a14*/ 	.byte	0x04, 0x10
        /*0a16*/ 	.short	(.L_84 - .L_83)
.L_83:
        /*0a18*/ 	.word	0x00000200
        /*0a1c*/ 	.word	0x00000001
        /*0a20*/ 	.word	0x00000001


	//----- nvinfo : EIATTR_CRS_STACK_SIZE
	.align		4
.L_84:
        /*0a24*/ 	.byte	0x04, 0x1e
        /*0a26*/ 	.short	(.L_86 - .L_85)
.L_85:
        /*0a28*/ 	.word	0x00000000


	//----- nvinfo : EIATTR_CBANK_PARAM_SIZE
	.align		4
.L_86:
        /*0a2c*/ 	.byte	0x03, 0x19
        /*0a2e*/ 	.short	0x02e8


	//----- nvinfo : EIATTR_PARAM_CBANK
	.align		4
        /*0a30*/ 	.byte	0x04, 0x0a
        /*0a32*/ 	.short	(.L_88 - .L_87)
	.align		4
.L_87:
        /*0a34*/ 	.word	index@(.nv.constant0.kernel_cutlass_kernel_flash_attncuteflash_fwd_sm100FlashAttentionForwardSm100_object_at__tensor0000o12811101213_tensor0000o12811101213_tensor0000o12810111213_tensor0000o12811101213_tensor_0)
        /*0a38*/ 	.short	0x0380
        /*0a3a*/ 	.short	0x02e8


	//----- nvinfo : EIATTR_SW_WAR
	.align		4
.L_88:
        /*0a3c*/ 	.byte	0x04, 0x36
        /*0a3e*/ 	.short	(.L_90 - .L_89)
.L_89:
        /*0a40*/ 	.word	0x00000008
.L_90:


//--------------------- .nv.compat                --------------------------
	.section	.nv.compat,"",@"SHT_CUDA_COMPAT_INFO"
	.align	4
        /*0000*/ 	.byte	0x02, 0x02, 0x02, 0x00, 0x02, 0x05, 0x05, 0x00, 0x02, 0x03, 0x01, 0x00, 0x02, 0x06, 0x01, 0x00


//--------------------- .nv.callgraph             --------------------------
	.section	.nv.callgraph,"",@"SHT_CUDA_CALLGRAPH"
	.align	4
	.sectionentsize	8
	.align		4
        /*0000*/ 	.word	0x00000000
	.align		4
        /*0004*/ 	.word	0xffffffff
	.align		4
        /*0008*/ 	.word	0x00000000
	.align		4
        /*000c*/ 	.word	0xfffffffe
	.align		4
        /*0010*/ 	.word	0x00000000
	.align		4
        /*0014*/ 	.word	0xfffffffd
	.align		4
        /*0018*/ 	.word	0x00000000
	.align		4
        /*001c*/ 	.word	0xfffffffc


//--------------------- .nv.constant2.kernel_cutlass_kernel_flash_attncuteflash_fwd_sm100FlashAttentionForwardSm100_object_at__tensor0000o12811101213_tensor0000o12811101213_tensor0000o12810111213_tensor0000o12811101213_tensor_0 --------------------------
	.section	.nv.constant2.kernel_cutlass_kernel_flash_attncuteflash_fwd_sm100FlashAttentionForwardSm100_object_at__tensor0000o12811101213_tensor0000o12811101213_tensor0000o12810111213_tensor0000o12811101213_tensor_0,"a",@progbits
	.sectionflags	@""
	.align	4
.nv.constant2.kernel_cutlass_kernel_flash_attncuteflash_fwd_sm100FlashAttentionForwardSm100_object_at__tensor0000o12811101213_tensor0000o12811101213_tensor0000o12810111213_tensor0000o12811101213_tensor_0:
        /*0000*/ 	.byte	0xd0, 0x09, 0x00, 0x00, 0xa0, 0x09, 0x00, 0x00, 0x70, 0x09, 0x00, 0x00, 0x90, 0x1d, 0x00, 0x00
        /*0010*/ 	.byte	0xc0, 0x0a, 0x00, 0x00, 0x70, 0x0a, 0x00, 0x00, 0x70, 0x0a, 0x00, 0x00, 0x70, 0x0a, 0x00, 0x00
        /*0020*/ 	.byte	0x70, 0x0a, 0x00, 0x00, 0x70, 0x0a, 0x00, 0x00, 0x70, 0x0a, 0x00, 0x00, 0xf0, 0x0a, 0x00, 0x00
        /*0030*/ 	.byte	0x70, 0x0a, 0x00, 0x00


//--------------------- .text.kernel_cutlass_kernel_flash_attncuteflash_fwd_sm100FlashAttentionForwardSm100_object_at__tensor0000o12811101213_tensor0000o12811101213_tensor0000o12810111213_tensor0000o12811101213_tensor_0 --------------------------
	.section	.text.kernel_cutlass_kernel_flash_attncuteflash_fwd_sm100FlashAttentionForwardSm100_object_at__tensor0000o12811101213_tensor0000o12811101213_tensor0000o12810111213_tensor0000o12811101213_tensor_0,"ax",@progbits
	.align	128
        .global         kernel_cutlass_kernel_flash_attncuteflash_fwd_sm100FlashAttentionForwardSm100_object_at__tensor0000o12811101213_tensor0000o12811101213_tensor0000o12810111213_tensor0000o12811101213_tensor_0
        .type           kernel_cutlass_kernel_flash_attncuteflash_fwd_sm100FlashAttentionForwardSm100_object_at__tensor0000o12811101213_tensor0000o12811101213_tensor0000o12810111213_tensor0000o12811101213_tensor_0,@function
        .size           kernel_cutlass_kernel_flash_attncuteflash_fwd_sm100FlashAttentionForwardSm100_object_at__tensor0000o12811101213_tensor0000o12811101213_tensor0000o12810111213_tensor0000o12811101213_tensor_0,(.L_x_166 - kernel_cutlass_kernel_flash_attncuteflash_fwd_sm100FlashAttentionForwardSm100_object_at__tensor0000o12811101213_tensor0000o12811101213_tensor0000o12810111213_tensor0000o12811101213_tensor_0)
        .other          kernel_cutlass_kernel_flash_attncuteflash_fwd_sm100FlashAttentionForwardSm100_object_at__tensor0000o12811101213_tensor0000o12811101213_tensor0000o12810111213_tensor0000o12811101213_tensor_0,@"STO_CUDA_ENTRY STV_DEFAULT"
kernel_cutlass_kernel_flash_attncuteflash_fwd_sm100FlashAttentionForwardSm100_object_at__tensor0000o12811101213_tensor0000o12811101213_tensor0000o12810111213_tensor0000o12811101213_tensor_0:
.text.kernel_cutlass_kernel_flash_attncuteflash_fwd_sm100FlashAttentionForwardSm100_object_at__tensor0000o12811101213_tensor0000o12811101213_tensor0000o12810111213_tensor0000o12811101213_tensor_0:
[----:B------:R-:W1:Y:S01]  /*0000*/  LDC R1, c[0x0][0x37c] ;  /* 0x0000df00ff017b82 */ /* 0x000e620000000800 */
[----:B------:R-:W2:Y:S07]  /*0010*/  S2R R2, SR_TID.X ;  /* 0x0000000000027919 */ /* 0x000eae0000002100 */
[----:B------:R-:W3:Y:S01]  /*0020*/  S2UR UR16, SR_CgaCtaId ;  /* 0x00000000001079c3 */ /* 0x000ee20000008800 */
[----:B------:R-:W4:Y:S01]  /*0030*/  LDCU UR7, c[0x0][0x36c] ;  /* 0x00006d80ff0777ac */ /* 0x000f220008000800 */
[----:B------:R-:W-:Y:S01]  /*0040*/  UMOV UR10, 0x1 ;  /* 0x00000001000a7882 */ /* 0x000fe20000000000 */
[----:B------:R-:W-:-:S05]  /*0050*/  UMOV UR12, 0x1 ;  /* 0x00000001000c7882 */ /* 0x000fca0000000000 */
[----:B------:R-:W5:Y:S01]  /*0060*/  S2UR UR76, SR_CTAID.X ;  /* 0x00000000004c79c3 */ /* 0x000f620000002500 */
[----:B----4-:R-:W-:Y:S02]  /*0070*/  UISETP.EQ.U32.AND UP4, UPT, UR7, 0x1, UPT ;  /* 0x000000010700788c */ /* 0x010fe4000bf82070 */
[----:B---3--:R-:W-:-:S04]  /*0080*/  ULEA.HI UR5, UR16, UR16, URZ, 0x1 ;  /* 0x0000001010057291 */ /* 0x008fc8000f8f08ff */
[----:B------:R-:W-:Y:S02]  /*0090*/  ULOP3.LUT UR4, UR5, 0xfffffffe, URZ, 0xc0, !UPT ;  /* 0xfffffffe05047892 */ /* 0x000fe4000f8ec0ff */
[----:B------:R-:W-:Y:S01]  /*00a0*/  USHF.R.U32.HI UR5, URZ, 0x1, UR5 ;  /* 0x00000001ff057899 */ /* 0x000fe20008011605 */
[----:B--2---:R-:W-:Y:S01]  /*00b0*/  SHF.R.U32.HI R0, RZ, 0x5, R2 ;  /* 0x00000005ff007819 */ /* 0x004fe20000011602 */
[----:B------:R-:W-:Y:S02]  /*00c0*/  UISETP.NE.AND UP0, UPT, UR16, UR4, UPT ;  /* 0x000000041000728c */ /* 0x000fe4000bf05270 */
[----:B------:R-:W-:Y:S01]  /*00d0*/  UIADD3 UR6, UPT, UPT, -UR4, UR16, URZ ;  /* 0x0000001004067290 */ /* 0x000fe2000fffe1ff */
[----:B------:R-:W-:Y:S01]  /*00e0*/  R2UR UR74, R0 ;  /* 0x00000000004a72ca */ /* 0x000fe200000e0000 */
[----:B------:R-:W-:Y:S02]  /*00f0*/  UISETP.LT.AND UP0, UPT, UR16, URZ, UP0 ;  /* 0x000000ff1000728c */ /* 0x000fe40008701270 */
[----:B------:R-:W-:-:S02]  /*0100*/  UIADD3 UR4, UPT, UPT, UR5, -0x1, URZ ;  /* 0xffffffff05047890 */ /* 0x000fc4000fffe0ff */
[----:B-----5:R-:W-:Y:S02]  /*0110*/  ULOP3.LUT UR8, UR76, 0x1, URZ, 0xc0, !UPT ;  /* 0x000000014c087892 */ /* 0x020fe4000f8ec0ff */
[----:B------:R-:W-:-:S04]  /*0120*/  ULOP3.LUT UR7, UR6, 0x1, URZ, 0x3c, !UPT ;  /* 0x0000000106077892 */ /* 0x000fc8000f8e3cff */
[----:B------:R-:W-:Y:S01]  /*0130*/  IMAD.U32 R0, RZ, RZ, UR8 ;  /* 0x00000008ff007e24 */ /* 0x000fe2000f8e00ff */
[----:B------:R-:W-:Y:S02]  /*0140*/  @!UP0 UIADD3 UR4, UPT, UPT, UR5, URZ, URZ ;  /* 0x000000ff05048290 */ /* 0x000fe4000fffe0ff */
[----:B------:R-:W-:Y:S02]  /*0150*/  UISETP.NE.AND UP6, UPT, UR74, URZ, UPT ;  /* 0x000000ff4a00728c */ /* 0x000fe4000bfc5270 */
[----:B------:R-:W-:Y:S02]  /*0160*/  UIADD3 UR4, UPT, UPT, UR4, UR4, URZ ;  /* 0x0000000404047290 */ /* 0x000fe4000fffe0ff */
[----:B------:R-:W-:Y:S02]  /*0170*/  USHF.L.U32 UR8, UR10, UR6, URZ ;  /* 0x000000060a087299 */ /* 0x000fe400080006ff */
[----:B------:R-:W-:Y:S02]  /*0180*/  USHF.L.U32 UR6, UR10, UR7, URZ ;  /* 0x000000070a067299 */ /* 0x000fe400080006ff */
[----:B------:R-:W-:Y:S01]  /*0190*/  IMAD.U32 R0, RZ, RZ, UR4 ;  /* 0x00000004ff007e24 */ /* 0x000fe2000f8e00ff */
[----:B------:R-:W-:-:S02]  /*01a0*/  UISETP.NE.AND UP5, UPT, UR74, 0xc, UPT ;  /* 0x0000000c4a00788c */ /* 0x000fc4000bfa5270 */
[----:B------:R-:W-:-:S04]  /*01b0*/  @!UP6 UIADD3 UR12, UPT, UPT, -UR12, 0x100000, URZ ;  /* 0x001000000c0ce890 */ /* 0x000fc8000fffe1ff */
[----:B------:R-:W-:Y:S02]  /*01c0*/  @!UP6 USHF.L.U32 UR13, UR12, 0xb, URZ ;  /* 0x0000000b0c0de899 */ /* 0x000fe400080006ff */
[----:B------:R-:W-:Y:S01]  /*01d0*/  @!UP6 USHF.L.U32 UR12, UR12, 0x1, URZ ;  /* 0x000000010c0ce899 */ /* 0x000fe200080006ff */
[----:B------:R-:W-:Y:S01]  /*01e0*/  @!UP6 UMOV UR9, 0x400 ;  /* 0x000004000009e882 */ /* 0x000fe20000000000 */
[----:B------:R-:W-:Y:S02]  /*01f0*/  ULOP3.LUT UR75, UR6, UR8, URZ, 0xfc, !UPT ;  /* 0x00000008064b7292 */ /* 0x000fe4000f8efcff */
[----:B------:R-:W-:Y:S01]  /*0200*/  @!UP6 ULEA UR14, UR16, UR9, 0x18 ;  /* 0x00000009100ee291 */ /* 0x000fe2000f8ec0ff */
[----:B-1----:R-:W-:Y:S11]  /*0210*/  BRA.U UP6, `(.L_x_0) ;  /* 0x0000000106387547 */ /* 0x002ff6000b800000 */
[----:B------:R-:W1:Y:S02]  /*0220*/  LDCU.64 UR4, c[0x0][0x348] ;  /* 0x00006900ff0477ac */ /* 0x000e640008000a00 */
[----:B-1----:R-:W-:Y:S02]  /*0230*/  UIADD3 UR10, UP3, UPT, UR4, 0x80, URZ ;  /* 0x00000080040a7890 */ /* 0x002fe4000ff7e0ff */
[----:B------:R-:W-:Y:S02]  /*0240*/  UIADD3 UR8, UP2, UPT, UR4, 0x100, URZ ;  /* 0x0000010004087890 */ /* 0x000fe4000ff5e0ff */
[----:B------:R-:W-:Y:S02]  /*0250*/  UIADD3 UR6, UP1, UPT, UR4, 0x180, URZ ;  /* 0x0000018004067890 */ /* 0x000fe4000ff3e0ff */
[----:B------:R-:W-:Y:S02]  /*0260*/  UIADD3 UR4, UP0, UPT, UR4, 0x200, URZ ;  /* 0x0000020004047890 */ /* 0x000fe4000ff1e0ff */
[----:B------:R-:W-:-:S02]  /*0270*/  UIADD3.X UR11, UPT, UPT, URZ, UR5, URZ, UP3, !UPT ;  /* 0x00000005ff0b7290 */ /* 0x000fc40009ffe4ff */
[----:B------:R-:W-:Y:S02]  /*0280*/  UIADD3.X UR9, UPT, UPT, URZ, UR5, URZ, UP2, !UPT ;  /* 0x00000005ff097290 */ /* 0x000fe400097fe4ff */
[----:B------:R-:W-:Y:S02]  /*0290*/  UIADD3.X UR7, UPT, UPT, URZ, UR5, URZ, UP1, !UPT ;  /* 0x00000005ff077290 */ /* 0x000fe40008ffe4ff */
[----:B------:R-:W-:-:S03]  /*02a0*/  UIADD3.X UR5, UPT, UPT, URZ, UR5, URZ, UP0, !UPT ;  /* 0x00000005ff057290 */ /* 0x000fc600087fe4ff */
[----:B------:R1:W-:Y:S02]  /*02b0*/  UTMACCTL.PF [UR10] ;  /* 0x000000000a0079b9 */ /* 0x0003e40008040000 */
[----:B------:R1:W-:Y:S02]  /*02c0*/  UTMACCTL.PF [UR8] ;  /* 0x00000000080079b9 */ /* 0x0003e40008040000 */
[----:B------:R1:W-:Y:S02]  /*02d0*/  UTMACCTL.PF [UR6] ;  /* 0x00000000060079b9 */ /* 0x0003e40008040000 */
[----:B------:R1:W-:Y:S02]  /*02e0*/  UTMACCTL.PF [UR4] ;  /* 0x00000000040079b9 */ /* 0x0003e40008040000 */
[----:B-1----:R-:W-:Y:S01]  /*02f0*/  NOP ;  /* 0x0000000000007918 */ /* 0x002fe20000000000 */
.L_x_0:
[----:B------:R-:W-:Y:S05]  /*0300*/  BRA.U UP5, `(.L_x_1) ;  /* 0x00000001052c7547 */ /* 0x000fea000b800000 */
[----:B------:R-:W1:Y:S01]  /*0310*/  S2UR UR6, SR_CgaCtaId ;  /* 0x00000000000679c3 */ /* 0x000e620000008800 */
[----:B------:R-:W-:Y:S01]  /*0320*/  UMOV UR4, 0x400 ;  /* 0x0000040000047882 */ /* 0x000fe20000000000 */
[----:B------:R-:W-:Y:S01]  /*0330*/  UMOV UR5, 0x20 ;  /* 0x0000002000057882 */ /* 0x000fe20000000000 */
[----:B------:R-:W-:Y:S01]  /*0340*/  ELECT P0, URZ, PT ;  /* 0x0000000000ff782f */ /* 0x000fe20003800000 */
[----:B-1----:R-:W-:Y:S02]  /*0350*/  ULEA UR6, UR6, UR4, 0x18 ;  /* 0x0000000406067291 */ /* 0x002fe4000f8ec0ff */
[----:B------:R-:W-:-:S04]  /*0360*/  UIADD3 UR4, UPT, UPT, -UR5, 0x100000, URZ ;  /* 0x0010000005047890 */ /* 0x000fc8000fffe1ff */
[----:B------:R-:W-:Y:S02]  /*0370*/  USHF.L.U32 UR5, UR4, 0xb, URZ ;  /* 0x0000000b04057899 */ /* 0x000fe400080006ff */
[----:B------:R-:W-:Y:S01]  /*0380*/  USHF.L.U32 UR4, UR4, 0x1, URZ ;  /* 0x0000000104047899 */ /* 0x000fe200080006ff */
[----:B------:R-:W1:Y:S11]  /*0390*/  FENCE.VIEW.ASYNC.S ;  /* 0x00000000000073c6 */ /* 0x000e760000000000 */
[----:B-1----:R1:W2:Y:S01]  /*03a0*/  SYNCS.EXCH.64 URZ, [UR6+0x120], UR4 ;  /* 0x0001200406ff75b2 */ /* 0x0022a20008000100 */
[----:B------:R-:W-:Y:S01]  /*03b0*/  NOP ;  /* 0x0000000000007918 */ /* 0x000fe20000000000 */
.L_x_1:
[----:B------:R-:W-:Y:S01]  /*03c0*/  NOP ;  /* 0x0000000000007918 */ /* 0x000fe20000000000 */
[----:B------:R-:W3:Y:S02]  /*03d0*/  FENCE.VIEW.ASYNC.S ;  /* 0x00000000000073c6 */ /* 0x000ee40000000000 */
[----:B---3--:R3:W4:Y:S01]  /*03e0*/  @!UP6 SYNCS.EXCH.64 URZ, [UR14], UR12 ;  /* 0x0000000c0effe5b2 */ /* 0x0087220008000100 */
[----:B------:R3:W5:Y:S01]  /*03f0*/  @!UP6 SYNCS.EXCH.64 URZ, [UR14+0x8], UR12 ;  /* 0x0000080c0effe5b2 */ /* 0x0007620008000100 */
[----:B------:R-:W-:Y:S05]  /*0400*/  BRA.U UP6, `(.L_x_2) ;  /* 0x0000000106887547 */ /* 0x000fea000b800000 */
[----:B-1----:R-:W-:Y:S01]  /*0410*/  UMOV UR4, 0x400 ;  /* 0x0000040000047882 */ /* 0x002fe20000000000 */
[----:B------:R-:W-:Y:S01]  /*0420*/  UMOV UR6, 0x1 ;  /* 0x0000000100067882 */ /* 0x000fe20000000000 */
[----:B------:R-:W-:Y:S02]  /*0430*/  ULEA UR4, UR16, UR4, 0x18 ;  /* 0x0000000410047291 */ /* 0x000fe4000f8ec0ff */
[----:B------:R-:W-:-:S04]  /*0440*/  UIADD3 UR6, UPT, UPT, -UR6, 0x100000, URZ ;  /* 0x0010000006067890 */ /* 0x000fc8000fffe1ff */
[----:B------:R-:W-:Y:S02]  /*0450*/  USHF.L.U32 UR7, UR6, 0xb, URZ ;  /* 0x0000000b06077899 */ /* 0x000fe400080006ff */
[----:B------:R-:W-:Y:S01]  /*0460*/  USHF.L.U32 UR6, UR6, 0x1, URZ ;  /* 0x0000000106067899 */ /* 0x000fe200080006ff */
[----:B------:R-:W-:Y:S02]  /*0470*/  UMOV UR8, 0x200 ;  /* 0x0000020000087882 */ /* 0x000fe40000000000 */
[----:B------:R-:W-:-:S04]  /*0480*/  UIADD3 UR8, UPT, UPT, -UR8, 0x100000, URZ ;  /* 0x0010000008087890 */ /* 0x000fc8000fffe1ff */
[----:B------:R-:W-:Y:S02]  /*0490*/  USHF.L.U32 UR9, UR8, 0xb, URZ ;  /* 0x0000000b08097899 */ /* 0x000fe400080006ff */
[----:B------:R-:W-:Y:S01]  /*04a0*/  USHF.L.U32 UR8, UR8, 0x1, URZ ;  /* 0x0000000108087899 */ /* 0x000fe200080006ff */
[----:B------:R-:W1:Y:S02]  /*04b0*/  FENCE.VIEW.ASYNC.S ;  /* 0x00000000000073c6 */ /* 0x000e640000000000 */
[----:B-1----:R1:W3:Y:S01]  /*04c0*/  SYNCS.EXCH.64 URZ, [UR4+0x10], UR6 ;  /* 0x0000100604ff75b2 */ /* 0x0022e20008000100 */
[----:B------:R1:W5:Y:S01]  /*04d0*/  SYNCS.EXCH.64 URZ, [UR4+0x18], UR6 ;  /* 0x0000180604ff75b2 */ /* 0x0003620008000100 */
[----:B------:R1:W4:Y:S01]  /*04e0*/  SYNCS.EXCH.64 URZ, [UR4+0x20], UR6 ;  /* 0x0000200604ff75b2 */ /* 0x0003220008000100 */
[----:B------:R1:W2:Y:S01]  /*04f0*/  SYNCS.EXCH.64 URZ, [UR4+0x28], UR6 ;  /* 0x0000280604ff75b2 */ /* 0x0002a20008000100 */
[----:B------:R1:W1:Y:S01]  /*0500*/  SYNCS.EXCH.64 URZ, [UR4+0x30], UR6 ;  /* 0x0000300604ff75b2 */ /* 0x0002620008000100 */
        /* <DEDUP_REMOVED lines=17> */
[----:B------:R-:W-:Y:S01]  /*0620*/  NOP ;  /* 0x0000000000007918 */ /* 0x000fe20000000000 */
.L_x_2:
[----:B------:R-:W-:Y:S05]  /*0630*/  BRA.U UP6, `(.L_x_3) ;  /* 0x0000000106807547 */ /* 0x000fea000b800000 */
[----:B-1----:R-:W-:Y:S01]  /*0640*/  UMOV UR4, 0x400 ;  /* 0x0000040000047882 */ /* 0x002fe20000000000 */
[----:B---3--:R-:W-:Y:S01]  /*0650*/  UMOV UR14, 0x8 ;  /* 0x00000008000e7882 */ /* 0x008fe20000000000 */
[----:B------:R-:W-:Y:S01]  /*0660*/  UMOV UR8, 0x1 ;  /* 0x0000000100087882 */ /* 0x000fe20000000000 */
[----:B------:R-:W-:Y:S02]  /*0670*/  ULEA UR4, UR16, UR4, 0x18 ;  /* 0x0000000410047291 */ /* 0x000fe4000f8ec0ff */
[----:B------:R-:W-:-:S04]  /*0680*/  UIADD3 UR14, UPT, UPT, -UR14, 0x100000, URZ ;  /* 0x001000000e0e7890 */ /* 0x000fc8000fffe1ff */
[----:B------:R-:W-:Y:S02]  /*0690*/  USHF.L.U32 UR15, UR14, 0xb, URZ ;  /* 0x0000000b0e0f7899 */ /* 0x000fe400080006ff */
[----:B------:R-:W-:Y:S01]  /*06a0*/  USHF.L.U32 UR14, UR14, 0x1, URZ ;  /* 0x000000010e0e7899 */ /* 0x000fe200080006ff */
[----:B------:R-:W-:Y:S01]  /*06b0*/  UMOV UR12, 0x100 ;  /* 0x00000100000c7882 */ /* 0x000fe20000000000 */
        /* <DEDUP_REMOVED lines=10> */
[----:B------:R-:W-:Y:S02]  /*0760*/  USHF.L.U32 UR6, UR6, 0x1, URZ ;  /* 0x0000000106067899 */ /* 0x000fe400080006ff */
        /* <DEDUP_REMOVED lines=10> */
[----:B------:R1:W1:Y:S03]  /*0810*/  SYNCS.EXCH.64 URZ, [UR4+0xf0], UR6 ;  /* 0x0000f00604ff75b2 */ /* 0x0002660008000100 */
[----:B------:R1:W1:Y:S01]  /*0820*/  SYNCS.EXCH.64 URZ, [UR4+0xf8], UR10 ;  /* 0x0000f80a04ff75b2 */ /* 0x0002620008000100 */
[----:B------:R-:W-:Y:S01]  /*0830*/  NOP ;  /* 0x0000000000007918 */ /* 0x000fe20000000000 */
.L_x_3:
[----:B------:R-:W-:Y:S01]  /*0840*/  NOP ;  /* 0x0000000000007918 */ /* 0x000fe20000000000 */
[----:B------:R-:W-:Y:S05]  /*0850*/  BRA.U !UP4, `(.L_x_4) ;  /* 0x000000010c087547 */ /* 0x000fea000b800000 */
[----:B-12345:R-:W-:Y:S01]  /*0860*/  UCGABAR_ARV ;  /* 0x00000000000079c7 */ /* 0x03efe20008000000 */
[----:B------:R-:W-:Y:S05]  /*0870*/  BRA `(.L_x_5) ;  /* 0x0000000000047947 */ /* 0x000fea0003800000 */
.L_x_4:
[----:B-12345:R-:W-:Y:S01]  /*0880*/  NOP ;  /* 0x0000000000007918 */ /* 0x03efe20000000000 */
.L_x_5:
[----:B------:R-:W-:Y:S05]  /*0890*/  BRA.U !UP4, `(.L_x_6) ;  /* 0x000000010c0c7547 */ /* 0x000fea000b800000 */
[----:B------:R-:W-:Y:S01]  /*08a0*/  UCGABAR_WAIT ;  /* 0x0000000000007dc7 */ /* 0x000fe20008000000 */
[----:B------:R-:W-:Y:S01]  /*08b0*/  CCTL.IVALL ;  /* 0x00000000ff00798f */ /* 0x000fe20002000000 */
[----:B------:R-:W-:Y:S05]  /*08c0*/  BRA `(.L_x_7) ;  /* 0x0000000000047947 */ /* 0x000fea0003800000 */
.L_x_6:
[----:B------:R-:W-:Y:S06]  /*08d0*/  BAR.SYNC.DEFER_BLOCKING 0x0 ;  /* 0x0000000000007b1d */ /* 0x000fec0000010000 */
.L_x_7:
[----:B------:R-:W-:-:S09]  /*08e0*/  UISETP.GT.AND UP0, UPT, UR74, 0x6, UPT ;  /* 0x000000064a00788c */ /* 0x000fd2000bf04270 */
[----:B------:R-:W-:Y:S05]  /*08f0*/  BRA.U UP0, `(.L_x_8) ;  /* 0x0000000100407547 */ /* 0x000fea000b800000 */
[----:B------:R-:W-:Y:S01]  /*0900*/  IMAD.MOV.U32 R4, RZ, RZ, -0x4 ;  /* 0xfffffffcff047424 */ /* 0x000fe200078e00ff */
[----:B------:R-:W-:-:S04]  /*0910*/  MOV R3, UR74 ;  /* 0x0000004a00037c02 */ /* 0x000fc80008000f00 */
[----:B------:R-:W-:-:S05]  /*0920*/  VIADDMNMX.U32 R3, R4, R3, 0x3, PT ;  /* 0x0000000304037446 */ /* 0x000fca0003800003 */
[----:B------:R-:W-:-:S04]  /*0930*/  IMAD.SHL.U32 R3, R3, 0x4, RZ ;  /* 0x0000000403037824 */ /* 0x000fc800078e00ff */
[----:B------:R-:W1:Y:S02]  /*0940*/  LDC R4, c[0x2][R3] ;  /* 0x0080000003047b82 */ /* 0x000e640000000800 */
[----:B-1----:R-:W-:-:S04]  /*0950*/  SHF.R.S32.HI R5, RZ, 0x1f, R4 ;  /* 0x0000001fff057819 */ /* 0x002fc80000011404 */
.L_x_149:
[----:B------:R-:W-:Y:S05]  /*0960*/  BRX R4 -0x970                                                                                                                                                                                                      (*"BRANCH_TARGETS .L_x_150,.L_x_151,.L_x_152,.L_x_10"*) ;  /* 0xfffffff404a47949 */ /* 0x000fea000383ffff */
.L_x_152:
[----:B------:R-:W-:-:S08]  /*0970*/  NOP ;  /* 0x0000000000007918 */ /* 0x000fd00000000000 */
[----:B------:R-:W1:-:S00]  /*0980*/  USETMAXREG.DEALLOC.CTAPOOL 0x30 ;  /* 0x00000030000079c8 */ /* 0x000e4000080e0500 */
[----:B-1----:R-:W-:Y:S05]  /*0990*/  BRA `(.L_x_9) ;  /* 0x00000038003c7947 */ /* 0x002fea0003800000 */
.L_x_151:
[----:B------:R-:W-:-:S08]  /*09a0*/  NOP ;  /* 0x0000000000007918 */ /* 0x000fd00000000000 */
[----:B------:R-:W1:-:S00]  /*09b0*/  USETMAXREG.DEALLOC.CTAPOOL 0x30 ;  /* 0x00000030000079c8 */ /* 0x000e4000080e0500 */
[----:B-1----:R-:W-:Y:S05]  /*09c0*/  BRA `(.L_x_9) ;  /* 0x0000003800307947 */ /* 0x002fea0003800000 */
.L_x_150:
[----:B------:R-:W-:-:S08]  /*09d0*/  NOP ;  /* 0x0000000000007918 */ /* 0x000fd00000000000 */
[----:B------:R-:W1:-:S00]  /*09e0*/  USETMAXREG.DEALLOC.CTAPOOL 0x30 ;  /* 0x00000030000079c8 */ /* 0x000e4000080e0500 */
[----:B-1----:R-:W-:Y:S05]  /*09f0*/  BRA `(.L_x_9) ;  /* 0x0000003800247947 */ /* 0x002fea0003800000 */
.L_x_8:
[----:B------:R-:W-:Y:S01]  /*0a00*/  IMAD.MOV.U32 R4, RZ, RZ, -0x7 ;  /* 0xfffffff9ff047424 */ /* 0x000fe200078e00ff */
[----:B------:R-:W-:-:S04]  /*0a10*/  MOV R3, UR74 ;  /* 0x0000004a00037c02 */ /* 0x000fc80008000f00 */
[----:B------:R-:W-:-:S05]  /*0a20*/  VIADDMNMX.U32 R3, R4, R3, 0x8, PT ;  /* 0x0000000804037446 */ /* 0x000fca0003800003 */
[----:B------:R-:W-:-:S04]  /*0a30*/  IMAD.SHL.U32 R3, R3, 0x4, RZ ;  /* 0x0000000403037824 */ /* 0x000fc800078e00ff */
[----:B------:R-:W1:Y:S02]  /*0a40*/  LDC R4, c[0x2][R3+0x10] ;  /* 0x0080040003047b82 */ /* 0x000e640000000800 */
[----:B-1----:R-:W-:-:S04]  /*0a50*/  SHF.R.S32.HI R5, RZ, 0x1f, R4 ;  /* 0x0000001fff057819 */ /* 0x002fc80000011404 */
.L_x_154:
[----:B------:R-:W-:Y:S05]  /*0a60*/  BRX R4 -0xa70                                                                                                                                                                                                      (*"BRANCH_TARGETS .L_x_155,.L_x_156,.L_x_162"*) ;  /* 0xfffffff404647949 */ /* 0x000fea000383ffff */
.L_x_156:
[----:B------:R-:W-:-:S09]  /*0a70*/  UISETP.NE.AND UP0, UPT, UR74, 0xf, UPT ;  /* 0x0000000f4a00788c */ /* 0x000fd2000bf05270 */
[----:B------:R-:W-:Y:S05]  /*0a80*/  BRA.U UP0, `(.L_x_10) ;  /* 0x0000001100c07547 */ /* 0x000fea000b800000 */
[----:B------:R-:W-:-:S08]  /*0a90*/  NOP ;  /* 0x0000000000007918 */ /* 0x000fd00000000000 */
[----:B------:R-:W1:-:S00]  /*0aa0*/  USETMAXREG.DEALLOC.CTAPOOL 0x30 ;  /* 0x00000030000079c8 */ /* 0x000e4000080e0500 */
[----:B-1----:R-:W-:Y:S05]  /*0ab0*/  BRA `(.L_x_9) ;  /* 0x0000003400f47947 */ /* 0x002fea0003800000 */
.L_x_155:
[----:B------:R-:W-:-:S08]  /*0ac0*/  NOP ;  /* 0x0000000000007918 */ /* 0x000fd00000000000 */
[----:B------:R-:W1:-:S00]  /*0ad0*/  USETMAXREG.DEALLOC.CTAPOOL 0x30 ;  /* 0x00000030000079c8 */ /* 0x000e4000080e0500 */
[----:B-1----:R-:W-:Y:S05]  /*0ae0*/  BRA `(.L_x_9) ;  /* 0x0000003400e87947 */ /* 0x002fea0003800000 */
.L_x_162:
[----:B------:R-:W-:-:S08]  /*0af0*/  NOP ;  /* 0x0000000000007918 */ /* 0x000fd00000000000 */
[----:B------:R-:W1:-:S00]  /*0b00*/  USETMAXREG.DEALLOC.CTAPOOL 0x30 ;  /* 0x00000030000079c8 */ /* 0x000e4000080e0500 */
[----:B------:R-:W2:Y:S01]  /*0b10*/  LDCU UR4, c[0x0][0x640] ;  /* 0x0000c800ff0477ac */ /* 0x000ea20008000800 */
[----:B-1----:R-:W-:Y:S01]  /*0b20*/  HFMA2 R6, -RZ, RZ, 0, 5.9604644775390625e-08 ;  /* 0x00000001ff067431 */ /* 0x002fe200000001ff */
[----:B------:R-:W-:Y:S01]  /*0b30*/  MOV R4, 0x1 ;  /* 0x0000000100047802 */ /* 0x000fe20000000f00 */
[----:B------:R-:W1:Y:S01]  /*0b40*/  LDCU.U8 UR8, c[0x0][0x644] ;  /* 0x0000c880ff0877ac */ /* 0x000e620008000000 */
[----:B------:R-:W3:Y:S01]  /*0b50*/  LDCU.U8 UR7, c[0x0][0x645] ;  /* 0x0000c8a0ff0777ac */ /* 0x000ee20008000000 */
[----:B------:R-:W4:Y:S01]  /*0b60*/  LDCU UR6, c[0x0][0x654] ;  /* 0x0000ca80ff0677ac */ /* 0x000f220008000800 */
[----:B------:R-:W5:Y:S01]  /*0b70*/  LDCU.U8 UR13, c[0x0][0x638] ;  /* 0x0000c700ff0d77ac */ /* 0x000f620008000000 */
[----:B--2---:R-:W-:Y:S01]  /*0b80*/  UIMAD.WIDE.U32 UR4, UR76, UR4, URZ ;  /* 0x000000044c0472a5 */ /* 0x004fe2000f8e00ff */
[----:B------:R-:W5:Y:S03]  /*0b90*/  LDCU.U8 UR14, c[0x0][0x650] ;  /* 0x0000ca00ff0e77ac */ /* 0x000f660008000000 */
[----:B------:R-:W-:Y:S01]  /*0ba0*/  UIADD3 UR4, UPT, UPT, -UR5, UR76, URZ ;  /* 0x0000004c05047290 */ /* 0x000fe2000fffe1ff */
[----:B------:R-:W2:Y:S03]  /*0bb0*/  LDCU.U8 UR11, c[0x0][0x639] ;  /* 0x0000c720ff0b77ac */ /* 0x000ea60008000000 */
[----:B-1----:R-:W-:Y:S01]  /*0bc0*/  USHF.R.U32.HI UR4, URZ, UR8, UR4 ;  /* 0x00000008ff047299 */ /* 0x002fe20008011604 */
[----:B------:R-:W1:Y:S03]  /*0bd0*/  LDCU.64 UR8, c[0x0][0x630] ;  /* 0x0000c600ff0877ac */ /* 0x000e660008000a00 */
[----:B------:R-:W-:Y:S01]  /*0be0*/  UIADD3 UR4, UPT, UPT, UR5, UR4, URZ ;  /* 0x0000000405047290 */ /* 0x000fe2000fffe0ff */
[----:B------:R-:W2:Y:S03]  /*0bf0*/  LDCU.U8 UR12, c[0x0][0x651] ;  /* 0x0000ca20ff0c77ac */ /* 0x000ea60008000000 */
[----:B---3--:R-:W-:Y:S01]  /*0c00*/  USHF.R.U32.HI UR10, URZ, UR7, UR4 ;  /* 0x00000007ff0a7299 */ /* 0x008fe20008011604 */
[----:B------:R-:W3:Y:S03]  /*0c10*/  LDCU UR7, c[0x0][0x63c] ;  /* 0x0000c780ff0777ac */ /* 0x000ee60008000800 */
[----:B----4-:R-:W-:-:S02]  /*0c20*/  UISETP.GE.AND UP0, UPT, UR10, UR6, UPT ;  /* 0x000000060a00728c */ /* 0x010fc4000bf06270 */
[----:B------:R-:W-:Y:S02]  /*0c30*/  UIADD3 UR4, UPT, UPT, -UR10, URZ, URZ ;  /* 0x000000ff0a047290 */ /* 0x000fe4000fffe1ff */
[----:B-----5:R-:W-:Y:S01]  /*0c40*/  USEL UR6, UR13, UR14, !UP0 ;  /* 0x0000000e0d067287 */ /* 0x020fe2000c000000 */
[----:B------:R-:W4:Y:S03]  /*0c50*/  LDCU.U8 UR14, c[0x0][0x62c] ;  /* 0x0000c580ff0e77ac */ /* 0x000f260008000000 */
[----:B------:R-:W-:-:S03]  /*0c60*/  ULOP3.LUT UR6, UR6, 0xff, URZ, 0xc0, !UPT ;  /* 0x000000ff06067892 */ /* 0x000fc6000f8ec0ff */
[----:B-1----:R-:W1:Y:S01]  /*0c70*/  @UP0 LDCU UR9, c[0x0][0x64c] ;  /* 0x0000c980ff0907ac */ /* 0x002e620008000800 */
[----:B---3--:R-:W-:Y:S01]  /*0c80*/  UIMAD UR7, UR4, UR7, UR76 ;  /* 0x00000007040772a4 */ /* 0x008fe2000f8e024c */
[----:B------:R-:W3:Y:S03]  /*0c90*/  @UP0 LDCU UR8, c[0x0][0x648] ;  /* 0x0000c900ff0807ac */ /* 0x000ee60008000800 */
[----:B-1----:R-:W-:Y:S02]  /*0ca0*/  UIMAD.WIDE.U32 UR4, UR7, UR9, URZ ;  /* 0x00000009070472a5 */ /* 0x002fe4000f8e00ff */
[----:B--2---:R-:W-:Y:S02]  /*0cb0*/  USEL UR9, UR11, UR12, !UP0 ;  /* 0x0000000c0b097287 */ /* 0x004fe4000c000000 */
[----:B------:R-:W-:Y:S01]  /*0cc0*/  UIADD3 UR4, UPT, UPT, UR7, -UR5, URZ ;  /* 0x8000000507047290 */ /* 0x000fe2000fffe0ff */
[----:B------:R-:W1:Y:S03]  /*0cd0*/  LDCU.64 UR12, c[0x0][0x620] ;  /* 0x0000c400ff0c77ac */ /* 0x000e660008000a00 */
[----:B------:R-:W-:-:S02]  /*0ce0*/  USHF.R.U32.HI UR4, URZ, UR6, UR4 ;  /* 0x00000006ff047299 */ /* 0x000fc40008011604 */
[----:B------:R-:W-:Y:S02]  /*0cf0*/  ULOP3.LUT UR6, UR9, 0xff, URZ, 0xc0, !UPT ;  /* 0x000000ff09067892 */ /* 0x000fe4000f8ec0ff */
[----:B------:R-:W-:Y:S01]  /*0d00*/  UIADD3 UR4, UPT, UPT, UR5, UR4, URZ ;  /* 0x0000000405047290 */ /* 0x000fe2000fffe0ff */
[----:B------:R-:W2:Y:S03]  /*0d10*/  LDCU UR5, c[0x0][0x628] ;  /* 0x0000c500ff0577ac */ /* 0x000ea60008000800 */
[----:B------:R-:W-:Y:S01]  /*0d20*/  USHF.R.U32.HI UR22, URZ, UR6, UR4 ;  /* 0x00000006ff167299 */ /* 0x000fe20008011604 */
[----:B------:R-:W5:Y:S03]  /*0d30*/  LDCU.U8 UR11, c[0x0][0x62d] ;  /* 0x0000c5a0ff0b77ac */ /* 0x000f660008000000 */
[----:B------:R-:W-:-:S04]  /*0d40*/  UIADD3 UR4, UPT, UPT, -UR22, URZ, URZ ;  /* 0x000000ff16047290 */ /* 0x000fc8000fffe1ff */
[----:B---3--:R-:W-:-:S04]  /*0d50*/  UIMAD UR4, UR8, UR4, UR7 ;  /* 0x00000004080472a4 */ /* 0x008fc8000f8e0207 */
[----:B-1----:R-:W-:-:S04]  /*0d60*/  UIMAD UR6, UR10, UR12, UR4 ;  /* 0x0000000c0a0672a4 */ /* 0x002fc8000f8e0204 */
[----:B--2---:R-:W-:-:S07]  /*0d70*/  UIMAD.WIDE.U32 UR4, UR6, UR5, URZ ;  /* 0x00000005060472a5 */ /* 0x004fce000f8e00ff */
[----:B------:R-:W-:Y:S02]  /*0d80*/  UMOV UR4, UR5 ;  /* 0x0000000500047c82 */ /* 0x000fe40008000000 */
[----:B------:R-:W-:Y:S02]  /*0d90*/  UIADD3 UR29, UPT, UPT, UR6, -UR4, URZ ;  /* 0x80000004061d7290 */ /* 0x000fe4000fffe0ff */
[----:B------:R-:W1:Y:S02]  /*0da0*/  LDCU UR5, c[0x0][0x60c] ;  /* 0x0000c180ff0577ac */ /* 0x000e640008000800 */
[----:B----4-:R-:W-:-:S04]  /*0db0*/  USHF.R.U32.HI UR29, URZ, UR14, UR29 ;  /* 0x0000000eff1d7299 */ /* 0x010fc8000801161d */
[----:B------:R-:W-:-:S03]  /*0dc0*/  UIADD3 UR29, UPT, UPT, UR4, UR29, URZ ;  /* 0x0000001d041d7290 */ /* 0x000fc6000fffe0ff */
[----:B------:R-:W-:Y:S01]  /*0dd0*/  UMOV UR4, URZ ;  /* 0x000000ff00047c82 */ /* 0x000fe20008000000 */
[----:B-----5:R-:W-:-:S04]  /*0de0*/  USHF.R.U32.HI UR29, URZ, UR11, UR29 ;  /* 0x0000000bff1d7299 */ /* 0x020fc8000801161d */
[----:B------:R-:W-:Y:S02]  /*0df0*/  UIADD3 UR28, UPT, UPT, -UR29, URZ, URZ ;  /* 0x000000ff1d1c7290 */ /* 0x000fe4000fffe1ff */
[----:B-1----:R-:W-:Y:S02]  /*0e00*/  UISETP.GE.AND UP0, UPT, UR76, UR5, UPT ;  /* 0x000000054c00728c */ /* 0x002fe4000bf06270 */
[----:B------:R-:W-:-:S07]  /*0e10*/  UIMAD UR28, UR28, UR13, UR6 ;  /* 0x0000000d1c1c72a4 */ /* 0x000fce000f8e0206 */
[----:B------:R-:W-:Y:S05]  /*0e20*/  BRA.U UP0, `(.L_x_11) ;  /* 0x0000000900e07547 */ /* 0x000fea000b800000 */
[----:B------:R-:W-:Y:S01]  /*0e30*/  UMOV UR15, 0x400 ;  /* 0x00000400000f7882 */ /* 0x000fe20000000000 */
[----:B------:R-:W-:Y:S01]  /*0e40*/  MOV R4, 0x80000000 ;  /* 0x8000000000047802 */ /* 0x000fe20000000f00 */
[----:B------:R-:W-:Y:S01]  /*0e50*/  ULEA UR15, UR16, UR15, 0x18 ;  /* 0x0000000f100f7291 */ /* 0x000fe2000f8ec0ff */
[----:B------:R-:W1:Y:S01]  /*0e60*/  LDCU UR30, c[0x0][0x614] ;  /* 0x0000c280ff1e77ac */ /* 0x000e620008000800 */
[----:B------:R-:W2:Y:S07]  /*0e70*/  LDCU UR9, c[0x0][0x38c] ;  /* 0x00007180ff0977ac */ /* 0x000eae0008000800 */
[----:B------:R-:W3:Y:S01]  /*0e80*/  SYNCS.PHASECHK.TRANS64.TRYWAIT P0, [UR15+0x60], R4 ;  /* 0x00006004ff0075a7 */ /* 0x000ee2000800110f */
[----:B------:R-:W4:Y:S01]  /*0e90*/  LDCU UR4, c[0x0][0x380] ;  /* 0x00007000ff0477ac */ /* 0x000f220008000800 */
[----:B------:R-:W-:Y:S01]  /*0ea0*/  UMOV UR20, 0x0 ;  /* 0x0000000000147882 */ /* 0x000fe20000000000 */
[----:B------:R-:W-:Y:S01]  /*0eb0*/  UMOV UR21, 0x1 ;  /* 0x0000000100157882 */ /* 0x000fe20000000000 */
[----:B------:R-:W5:Y:S01]  /*0ec0*/  LDCU.64 UR16, c[0x0][0x348] ;  /* 0x00006900ff1077ac */ /* 0x000f620008000a00 */
[----:B-1----:R-:W-:Y:S01]  /*0ed0*/  UIADD3 UR5, UPT, UPT, -UR22, UR30, URZ ;  /* 0x0000001e16057290 */ /* 0x002fe2000fffe1ff */
[----:B------:R-:W1:Y:S01]  /*0ee0*/  LDCU.64 UR18, c[0x0][0x348] ;  /* 0x00006900ff1277ac */ /* 0x000e620008000a00 */
[----:B--2---:R-:W-:-:S02]  /*0ef0*/  UIADD3 UR7, UPT, UPT, -UR9, URZ, URZ ;  /* 0x000000ff09077290 */ /* 0x004fc4000fffe1ff */
[----:B----4-:R-:W-:Y:S02]  /*0f00*/  UIADD3 UR4, UPT, UPT, UR9, -UR4, URZ ;  /* 0x8000000409047290 */ /* 0x010fe4000fffe0ff */
[----:B------:R-:W-:Y:S02]  /*0f10*/  UIADD3 UR10, UPT, UPT, UR9, -0x1, URZ ;  /* 0xffffffff090a7890 */ /* 0x000fe4000fffe0ff */
[----:B------:R-:W-:Y:S02]  /*0f20*/  ULEA UR4, UR5, UR4, 0x7 ;  /* 0x0000000405047291 */ /* 0x000fe4000f8e38ff */
[----:B------:R-:W-:Y:S02]  /*0f30*/  USHF.R.S32.HI UR7, URZ, 0x1f, UR7 ;  /* 0x0000001fff077899 */ /* 0x000fe40008011407 */
[----:B------:R-:W-:Y:S02]  /*0f40*/  UIADD3 UR6, UPT, UPT, -UR4, URZ, URZ ;  /* 0x000000ff04067290 */ /* 0x000fe4000fffe1ff */
[----:B------:R-:W-:-:S02]  /*0f50*/  UIADD3 UR5, UPT, UPT, UR4, -0x1, URZ ;  /* 0xffffffff04057890 */ /* 0x000fc4000fffe0ff */
[----:B------:R-:W-:Y:S02]  /*0f60*/  USHF.R.S32.HI UR6, URZ, 0x1f, UR6 ;  /* 0x0000001fff067899 */ /* 0x000fe40008011406 */
[----:B------:R-:W-:Y:S02]  /*0f70*/  UISETP.GT.AND UP0, UPT, UR9, URZ, UPT ;  /* 0x000000ff0900728c */ /* 0x000fe4000bf04270 */
[----:B------:R-:W-:Y:S02]  /*0f80*/  UISETP.GT.AND UP1, UPT, UR4, URZ, UPT ;  /* 0x000000ff0400728c */ /* 0x000fe4000bf24270 */
[----:B------:R-:W-:Y:S02]  /*0f90*/  USHF.R.S32.HI UR8, URZ, 0x1f, UR10 ;  /* 0x0000001fff087899 */ /* 0x000fe4000801140a */
[----:B------:R-:W-:Y:S02]  /*0fa0*/  ULEA.HI UR9, UR7, -UR9, URZ, 0x7 ;  /* 0x8000000907097291 */ /* 0x000fe4000f8f38ff */
[----:B------:R-:W-:-:S02]  /*0fb0*/  ULEA.HI UR4, UR6, -UR4, URZ, 0x7 ;  /* 0x8000000406047291 */ /* 0x000fc4000f8f38ff */
[----:B------:R-:W-:Y:S02]  /*0fc0*/  USHF.R.S32.HI UR7, URZ, 0x1f, UR5 ;  /* 0x0000001fff077899 */ /* 0x000fe40008011405 */
[----:B------:R-:W-:Y:S02]  /*0fd0*/  ULEA.HI UR10, UR8, UR10, URZ, 0x7 ;  /* 0x0000000a080a7291 */ /* 0x000fe4000f8f38ff */
[----:B------:R-:W-:Y:S02]  /*0fe0*/  USHF.R.S32.HI UR4, URZ, 0x7, UR4 ;  /* 0x00000007ff047899 */ /* 0x000fe40008011404 */
[----:B------:R-:W-:Y:S02]  /*0ff0*/  USHF.R.S32.HI UR8, URZ, 0x7, UR9 ;  /* 0x00000007ff087899 */ /* 0x000fe40008011409 */
[----:B------:R-:W-:Y:S02]  /*1000*/  ULEA.HI UR5, UR7, UR5, URZ, 0x7 ;  /* 0x0000000507057291 */ /* 0x000fe4000f8f38ff */
[----:B------:R-:W-:-:S02]  /*1010*/  UIADD3 UR6, UPT, UPT, -UR4, URZ, URZ ;  /* 0x000000ff04067290 */ /* 0x000fc4000fffe1ff */
[----:B------:R-:W-:Y:S02]  /*1020*/  @UP0 UIMAD.WIDE UR12, UR10, 0x2000000, UR20 ;  /* 0x020000000a0c08a5 */ /* 0x000fe4000f8e0214 */
[----:B------:R-:W-:Y:S02]  /*1030*/  ULEA.HI.SX32 UR5, UR5, 0x1, 0x19 ;  /* 0x0000000105057891 */ /* 0x000fe4000f8fcaff */
[----:B------:R-:W-:Y:S02]  /*1040*/  UIADD3 UR4, UPT, UPT, -UR8, URZ, URZ ;  /* 0x000000ff08047290 */ /* 0x000fe4000fffe1ff */
[----:B------:R-:W-:Y:S02]  /*1050*/  UIADD3 UR25, UPT, UPT, UR15, 0x10, URZ ;  /* 0x000000100f197890 */ /* 0x000fe4000fffe0ff */
[----:B------:R-:W-:Y:S01]  /*1060*/  ULOP3.LUT UR11, UR76, 0x1, URZ, 0xc0, !UPT ;  /* 0x000000014c0b7892 */ /* 0x000fe2000f8ec0ff */
[----:B------:R-:W-:Y:S02]  /*1070*/  @!UP1 UMOV UR5, UR6 ;  /* 0x0000000600059c82 */ /* 0x000fe40008000000 */
[----:B------:R-:W-:Y:S01]  /*1080*/  @UP0 UMOV UR4, UR13 ;  /* 0x0000000d00040c82 */ /* 0x000fe20008000000 */
[----:B------:R-:W-:-:S02]  /*1090*/  ULOP3.LUT UR25, UR25, 0xfefffc10, URZ, 0xc0, !UPT ;  /* 0xfefffc1019197892 */ /* 0x000fc4000f8ec0ff */
[----:B------:R-:W-:Y:S02]  /*10a0*/  UISETP.LT.AND UP0, UPT, UR5, UR4, UPT ;  /* 0x000000040500728c */ /* 0x000fe4000bf01270 */
[----:B------:R-:W-:Y:S02]  /*10b0*/  UISETP.NE.AND UP3, UPT, UR11, URZ, UPT ;  /* 0x000000ff0b00728c */ /* 0x000fe4000bf65270 */
[----:B------:R-:W-:Y:S02]  /*10c0*/  USEL UR14, UR5, UR4, UP0 ;  /* 0x00000004050e7287 */ /* 0x000fe40008000000 */
[----:B------:R-:W-:Y:S02]  /*10d0*/  USHF.L.U32 UR10, UR11, 0x6, URZ ;  /* 0x000000060b0a7899 */ /* 0x000fe400080006ff */
[----:B------:R-:W-:Y:S02]  /*10e0*/  USHF.L.U32 UR23, UR14, 0x7, URZ ;  /* 0x000000070e177899 */ /* 0x000fe400080006ff */
[----:B-----5:R-:W-:-:S02]  /*10f0*/  UIADD3 UR6, UP2, UPT, UR16, 0x100, URZ ;  /* 0x0000010010067890 */ /* 0x020fc4000ff5e0ff */
[----:B-1----:R-:W-:Y:S02]  /*1100*/  UIADD3 UR8, UP1, UPT, UR18, 0x100, URZ ;  /* 0x0000010012087890 */ /* 0x002fe4000ff3e0ff */
[----:B------:R-:W-:Y:S02]  /*1110*/  UIADD3 UR11, UPT, UPT, UR23, -0x80, URZ ;  /* 0xffffff80170b7890 */ /* 0x000fe4000fffe0ff */
[----:B------:R-:W-:Y:S01]  /*1120*/  UIADD3.X UR7, UPT, UPT, URZ, UR17, URZ, UP2, !UPT ;  /* 0x00000011ff077290 */ /* 0x000fe200097fe4ff */
[----:B------:R-:W-:Y:S01]  /*1130*/  UMOV UR26, URZ ;  /* 0x000000ff001a7c82 */ /* 0x000fe20008000000 */
[----:B------:R-:W-:Y:S02]  /*1140*/  UIADD3.X UR4, UPT, UPT, URZ, UR19, URZ, UP1, !UPT ;  /* 0x00000013ff047290 */ /* 0x000fe40008ffe4ff */
[----:B------:R-:W-:Y:S02]  /*1150*/  UIADD3 UR24, UPT, UPT, UR15, 0x10800, URZ ;  /* 0x000108000f187890 */ /* 0x000fe4000fffe0ff */
[----:B------:R-:W-:-:S02]  /*1160*/  UIADD3 UR16, UPT, UPT, UR15, 0x12800, URZ ;  /* 0x000128000f107890 */ /* 0x000fc4000fffe0ff */
[----:B------:R-:W-:Y:S01]  /*1170*/  UIADD3 UR27, UPT, UPT, UR10, UR11, URZ ;  /* 0x0000000b0a1b7290 */ /* 0x000fe2000fffe0ff */
[----:B------:R-:W-:Y:S01]  /*1180*/  UMOV UR18, 0x40 ;  /* 0x0000004000127882 */ /* 0x000fe20000000000 */
[----:B------:R-:W-:Y:S01]  /*1190*/  UMOV UR20, UR28 ;  /* 0x0000001c00147c82 */ /* 0x000fe20008000000 */
[----:B------:R-:W-:Y:S01]  /*11a0*/  UMOV UR21, UR29 ;  /* 0x0000001d00157c82 */ /* 0x000fe20008000000 */
[----:B------:R-:W-:Y:S01]  /*11b0*/  UMOV UR17, UR25 ;  /* 0x0000001900117c82 */ /* 0x000fe20008000000 */
[----:B---3--:R-:W-:Y:S07]  /*11c0*/  @!P0 BRA `(.L_x_12) ;  /* 0x000000cc00108947 */ /* 0x008fee0003800000 */
.L_x_89:
[----:B------:R-:W-:Y:S05]  /*11d0*/  BRA.U UP3, `(.L_x_13) ;  /* 0x00000001030c7547 */ /* 0x000fea000b800000 */
[----:B------:R-:W-:-:S13]  /*11e0*/  ELECT P0, URZ, PT ;  /* 0x0000000000ff782f */ /* 0x000fda0003800000 */
[----:B-1----:R-:W-:-:S04]  /*11f0*/  @P0 MOV R3, 0x8000 ;  /* 0x0000800000030802 */ /* 0x002fc80000000f00 */
[----:B------:R2:W-:Y:S03]  /*1200*/  @P0 SYNCS.ARRIVE.TRANS64 RZ, [UR15+0x10], R3 ;  /* 0x00001003ffff09a7 */ /* 0x0005e6000800000f */
.L_x_13:
[----:B------:R-:W-:Y:S01]  /*1210*/  UMOV UR5, UR4 ;  /* 0x0000000400057c82 */ /* 0x000fe20008000000 */
[----:B------:R-:W-:Y:S01]  /*1220*/  UMOV UR19, UR27 ;  /* 0x0000001b00137c82 */ /* 0x000fe20008000000 */
[----:B------:R-:W-:Y:S01]  /*1230*/  UMOV UR4, UR8 ;  /* 0x0000000800047c82 */ /* 0x000fe20008000000 */
[----:B------:R3:W-:Y:S01]  /*1240*/  UTMALDG.4D.2CTA [UR24], [UR6], desc[URZ] ;  /* 0x0000ff18060075b4 */ /* 0x0007e20008219000 */
[----:B------:R-:W4:Y:S01]  /*1250*/  LDCU.64 UR8, c[0x0][0x348] ;  /* 0x00006900ff0877ac */ /* 0x000f220008000a00 */
[----:B------:R-:W-:Y:S01]  /*1260*/  ULOP3.LUT UR12, UR76, 0x1, URZ, 0xc0, !UPT ;  /* 0x000000014c0c7892 */ /* 0x000fe2000f8ec0ff */
[----:B------:R5:W-:Y:S01]  /*1270*/  UTMALDG.4D.2CTA [UR16], [UR4], desc[URZ] ;  /* 0x0000ff10040075b4 */ /* 0x000be20008219000 */
[----:B------:R-:W1:Y:S01]  /*1280*/  SYNCS.PHASECHK.TRANS64.TRYWAIT P0, [UR15+0x8], R4 ;  /* 0x00000804ff0075a7 */ /* 0x000e62000800110f */
[----:B----4-:R-:W-:Y:S01]  /*1290*/  UIADD3 UR8, UP0, UPT, UR8, 0x80, URZ ;  /* 0x0000008008087890 */ /* 0x010fe2000ff1e0ff */
[----:B---3--:R-:W3:Y:S01]  /*12a0*/  LDCU.64 UR6, c[0x0][0x348] ;  /* 0x00006900ff0677ac */ /* 0x008ee20008000a00 */
[----:B------:R-:W-:Y:S01]  /*12b0*/  ULOP3.LUT UR25, UR15, 0xfefffc00, URZ, 0xc0, !UPT ;  /* 0xfefffc000f197892 */ /* 0x000fe2000f8ec0ff */
[----:B------:R-:W-:Y:S01]  /*12c0*/  UMOV UR26, URZ ;  /* 0x000000ff001a7c82 */ /* 0x000fe20008000000 */
[----:B------:R-:W-:-:S02]  /*12d0*/  UIADD3 UR24, UPT, UPT, UR15, 0x8800, URZ ;  /* 0x000088000f187890 */ /* 0x000fc4000fffe0ff */
[----:B-----5:R-:W-:Y:S02]  /*12e0*/  ULOP3.LUT UR4, URZ, UR22, URZ, 0x33, !UPT ;  /* 0x00000016ff047292 */ /* 0x020fe4000f8e33ff */
[----:B------:R-:W-:Y:S02]  /*12f0*/  UIADD3.X UR5, UPT, UPT, URZ, UR9, URZ, UP0, !UPT ;  /* 0x00000009ff057290 */ /* 0x000fe400087fe4ff */
[----:B------:R-:W-:Y:S02]  /*1300*/  UIADD3 UR4, UPT, UPT, UR4, UR30, URZ ;  /* 0x0000001e04047290 */ /* 0x000fe4000fffe0ff */
[----:B------:R-:W-:Y:S02]  /*1310*/  UIADD3 UR16, UPT, UPT, UR15, 0xc800, URZ ;  /* 0x0000c8000f107890 */ /* 0x000fe4000fffe0ff */
[----:B------:R-:W-:Y:S02]  /*1320*/  ULEA UR4, UR4, UR12, 0x1 ;  /* 0x0000000c04047291 */ /* 0x000fe4000f8e08ff */
[----:B---3--:R-:W-:-:S02]  /*1330*/  UIADD3 UR6, UP1, UPT, UR6, 0x80, URZ ;  /* 0x0000008006067890 */ /* 0x008fc4000ff3e0ff */
[----:B------:R-:W-:Y:S02]  /*1340*/  USHF.L.U32 UR27, UR4, 0x7, URZ ;  /* 0x00000007041b7899 */ /* 0x000fe400080006ff */
[----:B------:R-:W-:Y:S01]  /*1350*/  UIADD3.X UR7, UPT, UPT, URZ, UR7, URZ, UP1, !UPT ;  /* 0x00000007ff077290 */ /* 0x000fe20008ffe4ff */
[----:B------:R-:W-:Y:S01]  /*1360*/  UMOV UR18, 0x40 ;  /* 0x0000004000127882 */ /* 0x000fe20000000000 */
[----:B------:R-:W-:Y:S01]  /*1370*/  UMOV UR20, UR28 ;  /* 0x0000001c00147c82 */ /* 0x000fe20008000000 */
[----:B------:R-:W-:Y:S01]  /*1380*/  UMOV UR21, UR29 ;  /* 0x0000001d00157c82 */ /* 0x000fe20008000000 */
[----:B------:R-:W-:Y:S01]  /*1390*/  UMOV UR17, UR25 ;  /* 0x0000001900117c82 */ /* 0x000fe20008000000 */
[----:B-1----:R-:W-:Y:S06]  /*13a0*/  @!P0 BRA `(.L_x_14) ;  /* 0x000000c800b88947 */ /* 0x002fec0003800000 */
.L_x_91:
[----:B------:R-:W-:Y:S05]  /*13b0*/  BRA.U UP3, `(.L_x_15) ;  /* 0x00000001030c7547 */ /* 0x000fea000b800000 */
[----:B------:R-:W-:-:S13]  /*13c0*/  ELECT P0, URZ, PT ;  /* 0x0000000000ff782f */ /* 0x000fda0003800000 */
[----:B-12---:R-:W-:-:S04]  /*13d0*/  @P0 MOV R3, 0x10000 ;  /* 0x0001000000030802 */ /* 0x006fc80000000f00 */
[----:B------:R3:W-:Y:S03]  /*13e0*/  @P0 SYNCS.ARRIVE.TRANS64 RZ, [UR15], R3 ;  /* 0x00000003ffff09a7 */ /* 0x0007e6000800000f */
.L_x_15:
[----:B------:R-:W-:Y:S01]  /*13f0*/  UMOV UR19, UR27 ;  /* 0x0000001b00137c82 */ /* 0x000fe20008000000 */
[----:B------:R-:W-:Y:S01]  /*1400*/  UMOV UR4, UR8 ;  /* 0x0000000800047c82 */ /* 0x000fe20008000000 */
[----:B------:R-:W-:Y:S01]  /*1410*/  UTMALDG.4D.2CTA [UR24], [UR6], desc[URZ] ;  /* 0x0000ff18060075b4 */ /* 0x000fe20008219000 */
[----:B------:R-:W-:Y:S02]  /*1420*/  UIADD3 UR9, UPT, UPT, UR15, 0x18, URZ ;  /* 0x000000180f097890 */ /* 0x000fe4000fffe0ff */
[----:B------:R-:W-:Y:S02]  /*1430*/  UIADD3 UR8, UPT, UPT, UR15, 0x14800, URZ ;  /* 0x000148000f087890 */ /* 0x000fe4000fffe0ff */
[----:B------:R-:W-:Y:S01]  /*1440*/  ULOP3.LUT UR9, UR9, 0xfefffc18, URZ, 0xc0, !UPT ;  /* 0xfefffc1809097892 */ /* 0x000fe2000f8ec0ff */
[----:B------:R-:W-:Y:S01]  /*1450*/  UMOV UR12, UR28 ;  /* 0x0000001c000c7c82 */ /* 0x000fe20008000000 */
[----:B------:R4:W-:Y:S01]  /*1460*/  UTMALDG.4D.2CTA [UR16], [UR4], desc[URZ] ;  /* 0x0000ff10040075b4 */ /* 0x0009e20008219000 */
[----:B------:R-:W5:Y:S01]  /*1470*/  SYNCS.PHASECHK.TRANS64.TRYWAIT P0, [UR15+0x68], R4 ;  /* 0x00006804ff0075a7 */ /* 0x000f62000800110f */
[----:B------:R-:W-:Y:S01]  /*1480*/  UMOV UR13, UR29 ;  /* 0x0000001d000d7c82 */ /* 0x000fe20008000000 */
[----:B----4-:R-:W4:Y:S02]  /*1490*/  LDCU.64 UR4, c[0x0][0x348] ;  /* 0x00006900ff0477ac */ /* 0x010f240008000a00 */
[----:B----4-:R-:W-:-:S04]  /*14a0*/  UIADD3 UR4, UP0, UPT, UR4, 0x180, URZ ;  /* 0x0000018004047890 */ /* 0x010fc8000ff1e0ff */
[----:B------:R-:W-:Y:S01]  /*14b0*/  UIADD3.X UR5, UPT, UPT, URZ, UR5, URZ, UP0, !UPT ;  /* 0x00000005ff057290 */ /* 0x000fe200087fe4ff */
[----:B-----5:R-:W-:Y:S11]  /*14c0*/  @!P0 BRA `(.L_x_16) ;  /* 0x000000c800908947 */ /* 0x020ff60003800000 */
.L_x_93:
[----:B------:R-:W-:Y:S05]  /*14d0*/  BRA.U UP3, `(.L_x_17) ;  /* 0x00000001030c7547 */ /* 0x000fea000b800000 */
[----:B------:R-:W-:-:S13]  /*14e0*/  ELECT P0, URZ, PT ;  /* 0x0000000000ff782f */ /* 0x000fda0003800000 */
[----:B-123--:R-:W-:-:S04]  /*14f0*/  @P0 MOV R3, 0x8000 ;  /* 0x0000800000030802 */ /* 0x00efc80000000f00 */
[----:B------:R4:W-:Y:S03]  /*1500*/  @P0 SYNCS.ARRIVE.TRANS64 RZ, [UR15+0x18], R3 ;  /* 0x00001803ffff09a7 */ /* 0x0009e6000800000f */
.L_x_17:
[----:B------:R-:W-:Y:S01]  /*1510*/  UISETP.GE.AND UP0, UPT, UR14, 0x2, UPT ;  /* 0x000000020e00788c */ /* 0x000fe2000bf06270 */
[----:B------:R-:W-:Y:S01]  /*1520*/  HFMA2 R4, -RZ, RZ, 0, 5.9604644775390625e-08 ;  /* 0x00000001ff047431 */ /* 0x000fe200000001ff */
[----:B------:R-:W-:Y:S01]  /*1530*/  MOV R6, RZ ;  /* 0x000000ff00067202 */ /* 0x000fe20000000f00 */
[----:B------:R5:W-:Y:S02]  /*1540*/  UTMALDG.4D.2CTA [UR8], [UR4], desc[URZ] ;  /* 0x0000ff08040075b4 */ /* 0x000be40008219000 */
[----:B-----5:R-:W-:-:S04]  /*1550*/  UMOV UR4, 0x2 ;  /* 0x0000000200047882 */ /* 0x020fc80000000000 */
[----:B------:R-:W-:Y:S05]  /*1560*/  BRA.U !UP0, `(.L_x_11) ;  /* 0x0000000508107547 */ /* 0x000fea000b800000 */
[----:B------:R-:W5:Y:S01]  /*1570*/  LDCU.64 UR4, c[0x0][0x348] ;  /* 0x00006900ff0477ac */ /* 0x000f620008000a00 */
[----:B------:R-:W-:Y:S01]  /*1580*/  MOV R4, 0x1 ;  /* 0x0000000100047802 */ /* 0x000fe20000000f00 */
[----:B------:R-:W-:Y:S02]  /*1590*/  ULOP3.LUT UR6, UR76, 0x1, URZ, 0xc0, !UPT ;  /* 0x000000014c067892 */ /* 0x000fe4000f8ec0ff */
[----:B------:R-:W-:Y:S02]  /*15a0*/  ULOP3.LUT UR22, UR23, UR10, URZ, 0xfc, !UPT ;  /* 0x0000000a17167292 */ /* 0x000fe4000f8efcff */
[----:B------:R-:W-:Y:S01]  /*15b0*/  UIADD3 UR14, UPT, UPT, -UR14, URZ, URZ ;  /* 0x000000ff0e0e7290 */ /* 0x000fe2000fffe1ff */
[----:B------:R-:W-:Y:S01]  /*15c0*/  UMOV UR26, URZ ;  /* 0x000000ff001a7c82 */ /* 0x000fe20008000000 */
[----:B------:R-:W-:Y:S01]  /*15d0*/  UMOV UR18, 0x40 ;  /* 0x0000004000127882 */ /* 0x000fe20000000000 */
[----:B-----5:R-:W-:Y:S02]  /*15e0*/  UIADD3 UR30, UP0, UPT, UR4, 0x180, URZ ;  /* 0x00000180041e7890 */ /* 0x020fe4000ff1e0ff */
[----:B------:R-:W-:-:S02]  /*15f0*/  UIADD3 UR34, UP2, UPT, UR4, 0x100, URZ ;  /* 0x0000010004227890 */ /* 0x000fc4000ff5e0ff */
[----:B------:R-:W-:Y:S02]  /*1600*/  UIADD3 UR32, UP1, UPT, UR4, 0x100, URZ ;  /* 0x0000010004207890 */ /* 0x000fe4000ff3e0ff */
[----:B------:R-:W-:Y:S02]  /*1610*/  UIADD3.X UR31, UPT, UPT, URZ, UR5, URZ, UP0, !UPT ;  /* 0x00000005ff1f7290 */ /* 0x000fe400087fe4ff */
[----:B------:R-:W-:Y:S02]  /*1620*/  UIADD3.X UR35, UPT, UPT, URZ, UR5, URZ, UP2, !UPT ;  /* 0x00000005ff237290 */ /* 0x000fe400097fe4ff */
[----:B------:R-:W-:Y:S02]  /*1630*/  UIADD3.X UR33, UPT, UPT, URZ, UR5, URZ, UP1, !UPT ;  /* 0x00000005ff217290 */ /* 0x000fe40008ffe4ff */
[----:B------:R-:W-:Y:S01]  /*1640*/  UISETP.NE.AND UP0, UPT, UR6, URZ, UPT ;  /* 0x000000ff0600728c */ /* 0x000fe2000bf05270 */
[----:B------:R-:W-:-:S10]  /*1650*/  UMOV UR4, 0x2 ;  /* 0x0000000200047882 */ /* 0x000fd40000000000 */
.L_x_22:
[----:B------:R-:W-:Y:S01]  /*1660*/  ULEA UR5, UR4, UR15, 0x3 ;  /* 0x0000000f04057291 */ /* 0x000fe2000f8e18ff */
[----:B------:R-:W-:Y:S01]  /*1670*/  SHF.L.U32 R8, R4, 0x1f, RZ ;  /* 0x0000001f04087819 */ /* 0x000fe200000006ff */
[----:B------:R-:W-:Y:S02]  /*1680*/  ULEA UR24, UR4, UR15, 0xe ;  /* 0x0000000f04187291 */ /* 0x000fe4000f8e70ff */
[----:B------:R-:W-:Y:S02]  /*1690*/  ULEA UR16, UR4, UR15, 0xe ;  /* 0x0000000f04107291 */ /* 0x000fe4000f8e70ff */
[----:B------:R-:W-:Y:S02]  /*16a0*/  UIADD3 UR4, UPT, UPT, UR4, 0x1, URZ ;  /* 0x0000000104047890 */ /* 0x000fe4000fffe0ff */
[----:B------:R-:W-:Y:S01]  /*16b0*/  UIADD3 UR25, UPT, UPT, UR5, 0x10, URZ ;  /* 0x0000001005197890 */ /* 0x000fe2000fffe0ff */
[----:B-----5:R-:W5:Y:S01]  /*16c0*/  SYNCS.PHASECHK.TRANS64.TRYWAIT P0, [UR5+0x60], R8 ;  /* 0x00006008ff0075a7 */ /* 0x020f620008001105 */
[----:B------:R-:W-:-:S02]  /*16d0*/  UISETP.NE.AND UP1, UPT, UR4, 0xa, UPT ;  /* 0x0000000a0400788c */ /* 0x000fc4000bf25270 */
[----:B------:R-:W-:Y:S02]  /*16e0*/  UIADD3 UR27, UPT, UPT, UR22, -0x100, URZ ;  /* 0xffffff00161b7890 */ /* 0x000fe4000fffe0ff */
[----:B------:R-:W-:Y:S02]  /*16f0*/  UIADD3 UR24, UPT, UPT, UR24, 0x10800, URZ ;  /* 0x0001080018187890 */ /* 0x000fe4000fffe0ff */
[----:B------:R-:W-:Y:S02]  /*1700*/  UIADD3 UR16, UPT, UPT, UR16, 0x12800, URZ ;  /* 0x0001280010107890 */ /* 0x000fe4000fffe0ff */
[----:B------:R-:W-:Y:S02]  /*1710*/  USEL UR6, UR4, URZ, UP1 ;  /* 0x000000ff04067287 */ /* 0x000fe40008800000 */
[----:B------:R-:W-:Y:S02]  /*1720*/  USEL UR7, URZ, 0x1, UP1 ;  /* 0x00000001ff077887 */ /* 0x000fe40008800000 */
[----:B------:R-:W-:Y:S01]  /*1730*/  ULOP3.LUT UR25, UR25, 0xfefffff8, URZ, 0xc0, !UPT ;  /* 0xfefffff819197892 */ /* 0x000fe2000f8ec0ff */
[----:B-----5:R-:W-:Y:S11]  /*1740*/  @!P0 BRA `(.L_x_18) ;  /* 0x000000c800108947 */ /* 0x020ff60003800000 */
.L_x_95:
[----:B------:R-:W-:Y:S01]  /*1750*/  LOP3.LUT R4, R4, UR7, RZ, 0x3c, !PT ;  /* 0x0000000704047c12 */ /* 0x000fe2000f8e3cff */
[----:B------:R-:W-:Y:S01]  /*1760*/  ULEA UR4, UR6, UR15, 0x3 ;  /* 0x0000000f06047291 */ /* 0x000fe2000f8e18ff */
[----:B------:R-:W-:Y:S02]  /*1770*/  UMOV UR20, UR28 ;  /* 0x0000001c00147c82 */ /* 0x000fe40008000000 */
[----:B-1----:R-:W-:Y:S01]  /*1780*/  SHF.L.U32 R5, R4, 0x1f, RZ ;  /* 0x0000001f04057819 */ /* 0x002fe200000006ff */
[----:B------:R-:W-:Y:S01]  /*1790*/  UMOV UR21, UR29 ;  /* 0x0000001d00157c82 */ /* 0x000fe20008000000 */
[----:B------:R-:W-:Y:S01]  /*17a0*/  UMOV UR19, UR27 ;  /* 0x0000001b00137c82 */ /* 0x000fe20008000000 */
[----:B------:R-:W-:Y:S01]  /*17b0*/  UMOV UR17, UR25 ;  /* 0x0000001900117c82 */ /* 0x000fe20008000000 */
[----:B------:R-:W-:Y:S05]  /*17c0*/  BRA.U UP3, `(.L_x_19) ;  /* 0x00000001030c7547 */ /* 0x000fea000b800000 */
[----:B------:R-:W-:-:S13]  /*17d0*/  ELECT P0, URZ, PT ;  /* 0x0000000000ff782f */ /* 0x000fda0003800000 */
[----:B--234-:R-:W-:-:S04]  /*17e0*/  @P0 MOV R3, 0x8000 ;  /* 0x0000800000030802 */ /* 0x01cfc80000000f00 */
[----:B------:R1:W-:Y:S03]  /*17f0*/  @P0 SYNCS.ARRIVE.TRANS64 RZ, [UR5+0x10], R3 ;  /* 0x00001003ffff09a7 */ /* 0x0003e60008000005 */
.L_x_19:
[----:B------:R5:W-:Y:S01]  /*1800*/  UTMALDG.4D.2CTA [UR24], [UR34], desc[URZ] ;  /* 0x0000ff18220075b4 */ /* 0x000be20008219000 */
[----:B------:R-:W-:Y:S01]  /*1810*/  UPLOP3.LUT UP3, UPT, UPT, UPT, UP0, 0x80, 0x8 ;  /* 0x000000000008789c */ /* 0x000fe20003f6f000 */
[----:B------:R5:W-:Y:S01]  /*1820*/  UTMALDG.4D.2CTA [UR16], [UR32], desc[URZ] ;  /* 0x0000ff10200075b4 */ /* 0x000be20008219000 */
[----:B------:R-:W1:Y:S02]  /*1830*/  SYNCS.PHASECHK.TRANS64.TRYWAIT P0, [UR4+0x60], R5 ;  /* 0x00006005ff0075a7 */ /* 0x000e640008001104 */
[----:B-1---5:R-:W-:Y:S07]  /*1840*/  @!P0 BRA `(.L_x_20) ;  /* 0x000000c400ec8947 */ /* 0x022fee0003800000 */
.L_x_97:
[----:B------:R-:W-:Y:S05]  /*1850*/  BRA.U UP3, `(.L_x_21) ;  /* 0x00000001030c7547 */ /* 0x000fea000b800000 */
[----:B------:R-:W-:-:S13]  /*1860*/  ELECT P0, URZ, PT ;  /* 0x0000000000ff782f */ /* 0x000fda0003800000 */
[----:B-1234-:R-:W-:-:S04]  /*1870*/  @P0 MOV R3, 0x8000 ;  /* 0x0000800000030802 */ /* 0x01efc80000000f00 */
[----:B------:R5:W-:Y:S03]  /*1880*/  @P0 SYNCS.ARRIVE.TRANS64 RZ, [UR4+0x10], R3 ;  /* 0x00001003ffff09a7 */ /* 0x000be60008000004 */
.L_x_21:
[----:B------:R-:W-:Y:S02]  /*1890*/  UIADD3 UR9, UPT, UPT, UR4, 0x10, URZ ;  /* 0x0000001004097890 */ /* 0x000fe4000fffe0ff */
[----:B------:R-:W-:Y:S02]  /*18a0*/  ULEA UR8, UR6, UR15, 0xe ;  /* 0x0000000f06087291 */ /* 0x000fe4000f8e70ff */
[----:B------:R-:W-:Y:S02]  /*18b0*/  UIADD3 UR11, UPT, UPT, UR23, -0x100, URZ ;  /* 0xffffff00170b7890 */ /* 0x000fe4000fffe0ff */
[----:B------:R-:W-:Y:S02]  /*18c0*/  ULOP3.LUT UR9, UR9, 0xfefffff8, URZ, 0xc0, !UPT ;  /* 0xfefffff809097892 */ /* 0x000fe4000f8ec0ff */
[----:B------:R-:W-:Y:S01]  /*18d0*/  UIADD3 UR8, UPT, UPT, UR8, 0x10800, URZ ;  /* 0x0001080008087890 */ /* 0x000fe2000fffe0ff */
[----:B------:R-:W-:Y:S01]  /*18e0*/  UMOV UR12, UR28 ;  /* 0x0000001c000c7c82 */ /* 0x000fe20008000000 */
[----:B------:R-:W-:Y:S01]  /*18f0*/  UMOV UR13, UR29 ;  /* 0x0000001d000d7c82 */ /* 0x000fe20008000000 */
[----:B------:R-:W-:-:S02]  /*1900*/  UIADD3 UR4, UPT, UPT, UR6, 0x1, URZ ;  /* 0x0000000106047890 */ /* 0x000fc4000fffe0ff */
[----:B------:R-:W-:Y:S02]  /*1910*/  UIADD3 UR14, UPT, UPT, UR14, 0x1, URZ ;  /* 0x000000010e0e7890 */ /* 0x000fe4000fffe0ff */
[----:B------:R-:W-:Y:S02]  /*1920*/  UISETP.NE.AND UP1, UPT, UR4, 0xa, UPT ;  /* 0x0000000a0400788c */ /* 0x000fe4000bf25270 */
[----:B------:R1:W-:Y:S01]  /*1930*/  UTMALDG.4D.2CTA [UR8], [UR30], desc[URZ] ;  /* 0x0000ff081e0075b4 */ /* 0x0003e20008219000 */
[----:B------:R-:W-:Y:S02]  /*1940*/  UIADD3 UR22, UPT, UPT, UR22, -0x80, URZ ;  /* 0xffffff8016167890 */ /* 0x000fe4000fffe0ff */
[----:B------:R-:W-:Y:S02]  /*1950*/  USEL UR4, UR4, URZ, UP1 ;  /* 0x000000ff04047287 */ /* 0x000fe40008800000 */
[----:B------:R-:W-:Y:S02]  /*1960*/  USEL UR5, URZ, 0x1, UP1 ;  /* 0x00000001ff057887 */ /* 0x000fe40008800000 */
[----:B------:R-:W-:-:S02]  /*1970*/  UISETP.NE.AND UP1, UPT, UR14, -0x1, UPT ;  /* 0xffffffff0e00788c */ /* 0x000fc4000bf25270 */
[----:B------:R-:W-:Y:S02]  /*1980*/  UIADD3 UR23, UPT, UPT, UR23, -0x80, URZ ;  /* 0xffffff8017177890 */ /* 0x000fe4000fffe0ff */
[----:B------:R-:W-:-:S05]  /*1990*/  LOP3.LUT R4, R4, UR5, RZ, 0x3c, !PT ;  /* 0x0000000504047c12 */ /* 0x000fca000f8e3cff */
[----:B-1----:R-:W-:Y:S05]  /*19a0*/  BRA.U UP1, `(.L_x_22) ;  /* 0xfffffffd012c7547 */ /* 0x002fea000b83ffff */
.L_x_11:
[----:B------:R-:W-:Y:S01]  /*19b0*/  UIADD3 UR5, UPT, UPT, UR4, 0x2, URZ ;  /* 0x0000000204057890 */ /* 0x000fe2000fffe0ff */
[----:B------:R-:W1:Y:S01]  /*19c0*/  S2UR UR16, SR_CgaCtaId ;  /* 0x00000000001079c3 */ /* 0x000e620000008800 */
[----:B------:R-:W-:Y:S02]  /*19d0*/  UISETP.NE.AND UP0, UPT, UR4, 0x9, UPT ;  /* 0x000000090400788c */ /* 0x000fe4000bf05270 */
[----:B------:R-:W-:Y:S02]  /*19e0*/  ULOP3.LUT UR9, UR76, 0x1, URZ, 0xc0, !UPT ;  /* 0x000000014c097892 */ /* 0x000fe4000f8ec0ff */
[----:B------:R-:W-:-:S04]  /*19f0*/  USEL UR5, UR5, 0x1, UP0 ;  /* 0x0000000105057887 */ /* 0x000fc80008000000 */
[----:B------:R-:W-:Y:S02]  /*1a00*/  UIADD3 UR6, UPT, UPT, UR5, 0x1, URZ ;  /* 0x0000000105067890 */ /* 0x000fe4000fffe0ff */
[----:B------:R-:W-:-:S04]  /*1a10*/  UISETP.NE.AND UP1, UPT, UR5, 0xa, UPT ;  /* 0x0000000a0500788c */ /* 0x000fc8000bf25270 */
[----:B------:R-:W-:Y:S02]  /*1a20*/  USEL UR7, UR6, 0x1, UP1 ;  /* 0x0000000106077887 */ /* 0x000fe40008800000 */
[----:B------:R-:W-:Y:S02]  /*1a30*/  UISETP.EQ.XOR UP1, UPT, UR4, 0x9, !UP1 ;  /* 0x000000090400788c */ /* 0x000fe4000cf22a70 */
[----:B------:R-:W-:Y:S02]  /*1a40*/  UIADD3 UR5, UPT, UPT, UR7, 0x1, URZ ;  /* 0x0000000107057890 */ /* 0x000fe4000fffe0ff */
[----:B------:R-:W-:Y:S02]  /*1a50*/  UISETP.NE.AND UP0, UPT, UR7, 0xa, UPT ;  /* 0x0000000a0700788c */ /* 0x000fe4000bf05270 */
[----:B------:R-:W-:Y:S02]  /*1a60*/  UISETP.EQ.XOR UP1, UPT, UR7, 0xa, UP1 ;  /* 0x0000000a0700788c */ /* 0x000fe40008f22a70 */
[----:B------:R-:W-:-:S04]  /*1a70*/  USEL UR6, UR5, 0x1, UP0 ;  /* 0x0000000105067887 */ /* 0x000fc80008000000 */
        /* <DEDUP_REMOVED lines=19> */
[----:B------:R-:W-:Y:S01]  /*1bb0*/  USEL UR5, UR5, 0x1, UP0 ;  /* 0x0000000105057887 */ /* 0x000fe20008000000 */
[----:B------:R-:W-:-:S03]  /*1bc0*/  UMOV UR4, 0x400 ;  /* 0x0000040000047882 */ /* 0x000fc60000000000 */
[----:B------:R-:W-:Y:S02]  /*1bd0*/  UISETP.EQ.XOR UP1, UPT, UR5, 0xa, UP1 ;  /* 0x0000000a0500788c */ /* 0x000fe40008f22a70 */
[----:B------:R-:W-:Y:S02]  /*1be0*/  UISETP.NE.AND UP0, UPT, UR5, 0xa, UPT ;  /* 0x0000000a0500788c */ /* 0x000fe4000bf05270 */
[----:B------:R-:W-:Y:S02]  /*1bf0*/  USEL UR6, URZ, 0x1, !UP1 ;  /* 0x00000001ff067887 */ /* 0x000fe4000c800000 */
[----:B-1----:R-:W-:Y:S02]  /*1c00*/  ULEA UR4, UR16, UR4, 0x18 ;  /* 0x0000000410047291 */ /* 0x002fe4000f8ec0ff */
[----:B------:R-:W-:Y:S02]  /*1c10*/  USEL UR5, UR5, URZ, UP0 ;  /* 0x000000ff05057287 */ /* 0x000fe40008000000 */
[----:B------:R-:W-:Y:S01]  /*1c20*/  LOP3.LUT R4, R4, UR6, RZ, 0x3c, !PT ;  /* 0x0000000604047c12 */ /* 0x000fe2000f8e3cff */
[----:B------:R-:W-:-:S02]  /*1c30*/  UISETP.NE.AND UP0, UPT, UR9, URZ, UPT ;  /* 0x000000ff0900728c */ /* 0x000fc4000bf05270 */
[----:B------:R-:W-:Y:S01]  /*1c40*/  ULEA UR5, UR5, UR4, 0x3 ;  /* 0x0000000405057291 */ /* 0x000fe2000f8e18ff */
[----:B------:R-:W-:-:S08]  /*1c50*/  SHF.L.U32 R4, R4, 0x1f, RZ ;  /* 0x0000001f04047819 */ /* 0x000fd000000006ff */
[----:B------:R-:W1:Y:S02]  /*1c60*/  SYNCS.PHASECHK.TRANS64.TRYWAIT P0, [UR5+0x60], R4 ;  /* 0x00006004ff0075a7 */ /* 0x000e640008001105 */
[----:B-1----:R-:W-:Y:S05]  /*1c70*/  @!P0 BRA `(.L_x_23) ;  /* 0x000000c400008947 */ /* 0x002fea0003800000 */
.L_x_99:
[----:B------:R-:W-:Y:S04]  /*1c80*/  BSSY.RECONVERGENT B0, `(.L_x_10) ;  /* 0x0000010000007945 */ /* 0x000fe80003800200 */
[----:B------:R-:W-:Y:S05]  /*1c90*/  BRA.U UP0, `(.L_x_24) ;  /* 0x00000001002c7547 */ /* 0x000fea000b800000 */
[----:B------:R-:W-:Y:S02]  /*1ca0*/  ELECT P0, URZ, PT ;  /* 0x0000000000ff782f */ /* 0x000fe40003800000 */
[----:B------:R-:W-:-:S11]  /*1cb0*/  SHF.L.U32 R6, R6, 0x1f, RZ ;  /* 0x0000001f06067819 */ /* 0x000fd600000006ff */
[----:B-12345:R-:W-:-:S04]  /*1cc0*/  @P0 IMAD.MOV.U32 R3, RZ, RZ, 0x8000 ;  /* 0x00008000ff030424 */ /* 0x03efc800078e00ff */
[----:B------:R1:W-:Y:S01]  /*1cd0*/  @P0 SYNCS.ARRIVE.TRANS64 RZ, [UR5+0x10], R3 ;  /* 0x00001003ffff09a7 */ /* 0x0003e20008000005 */
[----:B------:R-:W2:Y:S02]  /*1ce0*/  SYNCS.PHASECHK.TRANS64.TRYWAIT P0, [UR4+0x8], R6 ;  /* 0x00000806ff0075a7 */ /* 0x000ea40008001104 */
[----:B-12---:R-:W-:Y:S05]  /*1cf0*/  @!P0 BRA `(.L_x_25) ;  /* 0x000000c000fc8947 */ /* 0x006fea0003800000 */
.L_x_101:
[----:B------:R-:W-:-:S13]  /*1d00*/  ELECT P0, URZ, PT ;  /* 0x0000000000ff782f */ /* 0x000fda0003800000 */
[----:B------:R-:W-:Y:S05]  /*1d10*/  @!P0 BRA `(.L_x_26) ;  /* 0x0000000000188947 */ /* 0x000fea0003800000 */
[----:B-1----:R-:W-:-:S04]  /*1d20*/  HFMA2 R3, -RZ, RZ, 5.9604644775390625e-08, 0 ;  /* 0x00010000ff037431 */ /* 0x002fc800000001ff */
[----:B------:R1:W-:Y:S01]  /*1d30*/  SYNCS.ARRIVE.TRANS64 RZ, [UR4], R3 ;  /* 0x00000003ffff79a7 */ /* 0x0003e20008000004 */
[----:B------:R-:W-:Y:S05]  /*1d40*/  BRA `(.L_x_26) ;  /* 0x00000000000c7947 */ /* 0x000fea0003800000 */
.L_x_24:
[----:B------:R-:W-:-:S04]  /*1d50*/  SHF.L.U32 R6, R6, 0x1f, RZ ;  /* 0x0000001f06067819 */ /* 0x000fc800000006ff */
[----:B------:R-:W1:Y:S02]  /*1d60*/  SYNCS.PHASECHK.TRANS64.TRYWAIT P0, [UR4+0x8], R6 ;  /* 0x00000806ff0075a7 */ /* 0x000e640008001104 */
[----:B-1----:R-:W-:Y:S05]  /*1d70*/  @!P0 BRA `(.L_x_27) ;  /* 0x000000c000f88947 */ /* 0x002fea0003800000 */
.L_x_26:
[----:B------:R-:W-:Y:S05]  /*1d80*/  BSYNC.RECONVERGENT B0 ;  /* 0x0000000000007941 */ /* 0x000fea0003800200 */
.L_x_10:
[----:B------:R-:W-:-:S09]  /*1d90*/  UISETP.NE.AND UP0, UPT, UR74, 0xc, UPT ;  /* 0x0000000c4a00788c */ /* 0x000fd2000bf05270 */
[----:B------:R-:W-:Y:S05]  /*1da0*/  BRA.U UP0, `(.L_x_9) ;  /* 0x0000002500387547 */ /* 0x000fea000b800000 */
[----:B------:R-:W-:Y:S01]  /*1db0*/  UMOV UR6, 0x400 ;  /* 0x0000040000067882 */ /* 0x000fe20000000000 */
[----:B------:R-:W-:Y:S01]  /*1dc0*/  UMOV UR4, 0x20 ;  /* 0x0000002000047882 */ /* 0x000fe20000000000 */
[----:B------:R-:W-:Y:S02]  /*1dd0*/  ULEA UR6, UR16, UR6, 0x18 ;  /* 0x0000000610067291 */ /* 0x000fe4000f8ec0ff */
[----:B------:R-:W-:-:S04]  /*1de0*/  UIADD3 UR4, UPT, UPT, -UR4, 0x100000, URZ ;  /* 0x0010000004047890 */ /* 0x000fc8000fffe1ff */
[----:B------:R-:W-:Y:S02]  /*1df0*/  USHF.L.U32 UR5, UR4, 0xb, URZ ;  /* 0x0000000b04057899 */ /* 0x000fe400080006ff */
[----:B------:R-:W-:Y:S01]  /*1e00*/  USHF.L.U32 UR4, UR4, 0x1, URZ ;  /* 0x0000000104047899 */ /* 0x000fe200080006ff */
[----:B------:R-:W-:Y:S01]  /*1e10*/  ELECT P0, URZ, PT ;  /* 0x0000000000ff782f */ /* 0x000fe20003800000 */
[----:B------:R-:W1:Y:S10]  /*1e20*/  FENCE.VIEW.ASYNC.S ;  /* 0x00000000000073c6 */ /* 0x000e740000000000 */
[----:B-1----:R1:W2:Y:S01]  /*1e30*/  SYNCS.EXCH.64 URZ, [UR6+0x120], UR4 ;  /* 0x0001200406ff75b2 */ /* 0x0022a20008000100 */
[----:B------:R-:W-:Y:S01]  /*1e40*/  NOP ;  /* 0x0000000000007918 */ /* 0x000fe20000000000 */
[----:B------:R-:W3:-:S00]  /*1e50*/  USETMAXREG.DEALLOC.CTAPOOL 0x30 ;  /* 0x00000030000079c8 */ /* 0x000ec000080e0500 */
[----:B--2---:R-:W-:Y:S01]  /*1e60*/  NOP ;  /* 0x0000000000007918 */ /* 0x004fe20000000000 */
[----:B-1----:R-:W-:Y:S01]  /*1e70*/  UMOV UR4, 0x40 ;  /* 0x0000004000047882 */ /* 0x002fe20000000000 */
[----:B------:R-:W-:Y:S01]  /*1e80*/  UMOV UR8, 0x400 ;  /* 0x0000040000087882 */ /* 0x000fe20000000000 */
[----:B------:R-:W-:Y:S02]  /*1e90*/  ULEA UR4, UR16, UR4, 0x18 ;  /* 0x0000000410047291 */ /* 0x000fe4000f8ec0ff */
[----:B------:R-:W-:-:S07]  /*1ea0*/  ULEA UR8, UR16, UR8, 0x18 ;  /* 0x0000000810087291 */ /* 0x000fce000f8ec0ff */
[----:B---345:R-:W1:Y:S02]  /*1eb0*/  LDS.U8 R3, [UR4] ;  /* 0x00000004ff037984 */ /* 0x038e640008000000 */
[----:B-1----:R-:W-:-:S13]  /*1ec0*/  ISETP.NE.AND P0, PT, R3, RZ, PT ;  /* 0x000000ff0300720c */ /* 0x002fda0003f05270 */
[----:B------:R-:W-:Y:S05]  /*1ed0*/  @P0 BRA `(.L_x_28) ;  /* 0x0000000400640947 */ /* 0x000fea0003800000 */
[----:B------:R-:W-:Y:S02]  /*1ee0*/  ULOP3.LUT UR4, UR16, 0x1, URZ, 0xc0, !UPT ;  /* 0x0000000110047892 */ /* 0x000fe4000f8ec0ff */
[----:B------:R-:W-:Y:S02]  /*1ef0*/  ULOP3.LUT UR9, UR16, 0x1, URZ, 0x3c, !UPT ;  /* 0x0000000110097892 */ /* 0x000fe4000f8e3cff */
[----:B------:R-:W-:-:S09]  /*1f00*/  UISETP.NE.U32.AND UP1, UPT, UR4, 0x1, UPT ;  /* 0x000000010400788c */ /* 0x000fd2000bf25070 */
[----:B------:R-:W-:Y:S05]  /*1f10*/  BRA.U !UP1, `(.L_x_29) ;  /* 0x0000000109d07547 */ /* 0x000fea000b800000 */
[----:B------:R-:W-:Y:S01]  /*1f20*/  ELECT P0, URZ, PT ;  /* 0x0000000000ff782f */ /* 0x000fe20003800000 */
[----:B------:R-:W-:-:S12]  /*1f30*/  BSSY B0, `(.L_x_29) ;  /* 0x0000032000007945 */ /* 0x000fd80003800000 */
[----:B------:R-:W-:Y:S05]  /*1f40*/  @!P0 BRA `(.L_x_30) ;  /* 0x0000000000c08947 */ /* 0x000fea0003800000 */
[----:B------:R-:W-:Y:S01]  /*1f50*/  UMOV UR4, 0x10 ;  /* 0x0000001000047882 */ /* 0x000fe20000000000 */
[----:B------:R-:W-:-:S04]  /*1f60*/  IMAD.U32 R6, RZ, RZ, UR16 ;  /* 0x00000010ff067e24 */ /* 0x000fc8000f8e00ff */
[----:B------:R-:W-:Y:S04]  /*1f70*/  DEPBAR.LE SB1, 0x36 ;  /* 0x00009d800000791a */ /* 0x000fe80000000000 */
[----:B------:R-:W1:Y:S02]  /*1f80*/  UTCATOMSWS.2CTA.FIND_AND_SET.ALIGN UP0, UR4, UR4 ;  /* 0x00000004000475e3 */ /* 0x000e640008200800 */
[----:B-1----:R-:W-:Y:S01]  /*1f90*/  PLOP3.LUT P0, PT, PT, PT, UP0, 0x80, 0x8 ;  /* 0x000000000008781c */ /* 0x002fe20003f0f008 */
[----:B------:R-:W-:-:S03]  /*1fa0*/  IMAD.U32 R8, RZ, RZ, UR4 ;  /* 0x00000004ff087e24 */ /* 0x000fc6000f8e00ff */
[----:B------:R-:W-:-:S04]  /*1fb0*/  SEL R3, RZ, 0xffffffff, !P0 ;  /* 0xffffffffff037807 */ /* 0x000fc80004000000 */
[----:B------:R-:W-:-:S13]  /*1fc0*/  ISETP.NE.AND P0, PT, R3, RZ, PT ;  /* 0x000000ff0300720c */ /* 0x000fda0003f05270 */
[----:B------:R-:W-:Y:S05]  /*1fd0*/  @P0 BRA `(.L_x_31) ;  /* 0x0000000000240947 */ /* 0x000fea0003800000 */
.L_x_32:
[----:B------:R-:W-:Y:S05]  /*1fe0*/  NANOSLEEP 0x64 ;  /* 0x000000640000795d */ /* 0x000fea0003800000 */
[----:B------:R-:W-:-:S05]  /*1ff0*/  UMOV UR4, 0x10 ;  /* 0x0000001000047882 */ /* 0x000fca0000000000 */
[----:B------:R-:W-:Y:S04]  /*2000*/  DEPBAR.LE SB1, 0x36 ;  /* 0x00009d800000791a */ /* 0x000fe80000000000 */
[----:B------:R-:W1:Y:S02]  /*2010*/  UTCATOMSWS.2CTA.FIND_AND_SET.ALIGN UP0, UR4, UR4 ;  /* 0x00000004000475e3 */ /* 0x000e640008200800 */
[----:B-1----:R-:W-:Y:S01]  /*2020*/  PLOP3.LUT P0, PT, PT, PT, UP0, 0x80, 0x8 ;  /* 0x000000000008781c */ /* 0x002fe20003f0f008 */
[----:B------:R-:W-:-:S03]  /*2030*/  IMAD.U32 R8, RZ, RZ, UR4 ;  /* 0x00000004ff087e24 */ /* 0x000fc6000f8e00ff */
[----:B------:R-:W-:-:S04]  /*2040*/  SEL R3, RZ, 0xffffffff, !P0 ;  /* 0xffffffffff037807 */ /* 0x000fc80004000000 */
[----:B------:R-:W-:-:S13]  /*2050*/  ISETP.NE.AND P0, PT, R3, RZ, PT ;  /* 0x000000ff0300720c */ /* 0x000fda0003f05270 */
[----:B------:R-:W-:Y:S05]  /*2060*/  @!P0 BRA `(.L_x_32) ;  /* 0xfffffffc00dc8947 */ /* 0x000fea000383ffff */
.L_x_31:
[----:B------:R-:W-:Y:S02]  /*2070*/  MOV R7, 0x60 ;  /* 0x0000006000077802 */ /* 0x000fe40000000f00 */
[----:B------:R-:W-:Y:S02]  /*2080*/  MOV R3, 0x58 ;  /* 0x0000005800037802 */ /* 0x000fe40000000f00 */
[C---:B------:R-:W-:Y:S02]  /*2090*/  LEA R7, R6.reuse, R7, 0x18 ;  /* 0x0000000706077211 */ /* 0x040fe400078ec0ff */
[----:B------:R-:W-:Y:S01]  /*20a0*/  LEA R6, R6, R3, 0x18 ;  /* 0x0000000306067211 */ /* 0x000fe200078ec0ff */
[----:B------:R-:W-:Y:S02]  /*20b0*/  IMAD.U32 R3, RZ, RZ, UR8 ;  /* 0x00000008ff037e24 */ /* 0x000fe4000f8e00ff */
[----:B------:R-:W1:Y:S02]  /*20c0*/  LDS R4, [R7] ;  /* 0x0000000007047984 */ /* 0x000e640000000800 */
[----:B-1----:R-:W-:-:S04]  /*20d0*/  IMAD.U32 R4, R4, -0x80000000, RZ ;  /* 0x8000000004047824 */ /* 0x002fc800078e00ff */
[----:B------:R-:W1:Y:S02]  /*20e0*/  SYNCS.PHASECHK.TRANS64.TRYWAIT P0, [R6+URZ], R4 ;  /* 0x00000004060075a7 */ /* 0x000e6400080011ff */
[----:B-1----:R-:W-:Y:S05]  /*20f0*/  @P0 BRA `(.L_x_33) ;  /* 0x0000000000080947 */ /* 0x002fea0003800000 */
[----:B------:R-:W1:Y:S02]  /*2100*/  SYNCS.PHASECHK.TRANS64.TRYWAIT P0, [R6+URZ], R4 ;  /* 0x00000004060075a7 */ /* 0x000e6400080011ff */
[----:B-1----:R-:W-:Y:S05]  /*2110*/  @!P0 BRA `(.L_x_34) ;  /* 0x000000c0002c8947 */ /* 0x002fea0003800000 */
.L_x_33:
[----:B------:R-:W-:Y:S01]  /*2120*/  VIADD R4, R3, 0x128 ;  /* 0x0000012803047836 */ /* 0x000fe20000000000 */
[C---:B------:R-:W-:Y:S01]  /*2130*/  SHF.L.U32 R3, R8.reuse, 0x5, RZ ;  /* 0x0000000508037819 */ /* 0x040fe200000006ff */
[----:B-1----:R-:W-:Y:S01]  /*2140*/  IMAD.U32 R5, RZ, RZ, UR9 ;  /* 0x00000009ff057e24 */ /* 0x002fe2000f8e00ff */
[----:B------:R-:W-:Y:S01]  /*2150*/  IADD3 R11, PT, PT, R8, 0x10, RZ ;  /* 0x00000010080b7810 */ /* 0x000fe20007ffe0ff */
[----:B------:R-:W-:-:S03]  /*2160*/  IMAD.MOV.U32 R9, RZ, RZ, 0xffff ;  /* 0x0000ffffff097424 */ /* 0x000fc600078e00ff */
[C---:B------:R-:W-:Y:S02]  /*2170*/  PRMT R4, R5.reuse, 0x654, R4 ;  /* 0x0000065405047816 */ /* 0x040fe40000000004 */
[----:B------:R-:W-:Y:S01]  /*2180*/  PRMT R5, R5, 0x654, R6 ;  /* 0x0000065405057816 */ /* 0x000fe20000000006 */
[----:B------:R-:W-:Y:S01]  /*2190*/  IMAD.MOV.U32 R6, RZ, RZ, 0x4 ;  /* 0x00000004ff067424 */ /* 0x000fe200078e00ff */
[----:B------:R-:W-:-:S03]  /*21a0*/  SHF.L.U32 R9, R9, R8, RZ ;  /* 0x0000000809097219 */ /* 0x000fc600000006ff */
[----:B------:R1:W-:Y:S01]  /*21b0*/  SYNCS.ARRIVE.TRANS64.RED RZ, [R5+URZ], R6 ;  /* 0x0000000605ff79a7 */ /* 0x0003e200080004ff */
[----:B------:R2:W-:Y:S04]  /*21c0*/  STS [UR8+0x128], R3 ;  /* 0x00012803ff007988 */ /* 0x0005e80008000808 */
[----:B------:R2:W-:Y:S01]  /*21d0*/  STAS [R4.64], R8 ;  /* 0x0000000804007dbd */ /* 0x0005e2000c0008ff */
[----:B------:R-:W-:Y:S02]  /*21e0*/  UMOV UR4, 0x50 ;  /* 0x0000005000047882 */ /* 0x000fe40000000000 */
[----:B------:R-:W-:Y:S01]  /*21f0*/  ULEA UR4, UR16, UR4, 0x18 ;  /* 0x0000000410047291 */ /* 0x000fe2000f8ec0ff */
[----:B-1----:R-:W-:-:S05]  /*2200*/  IMAD.MOV.U32 R6, RZ, RZ, 0x1 ;  /* 0x00000001ff067424 */ /* 0x002fca00078e00ff */
[----:B------:R-:W-:-:S04]  /*2210*/  SHF.L.U32 R10, R6, R11, RZ ;  /* 0x0000000b060a7219 */ /* 0x000fc800000006ff */
[----:B------:R-:W-:-:S05]  /*2220*/  LOP3.LUT R9, R10, R9, RZ, 0xfc, !PT ;  /* 0x000000090a097212 */ /* 0x000fca00078efcff */
[----:B------:R2:W-:Y:S04]  /*2230*/  ATOMS.OR RZ, [UR4], R9 ;  /* 0x00000009ffff798c */ /* 0x0005e8000b000004 */
[----:B------:R2:W-:Y:S02]  /*2240*/  ATOMS.XOR RZ, [R7], R6 ;  /* 0x0000000607ff738c */ /* 0x0005e40003800000 */
.L_x_30:
[----:B------:R-:W-:Y:S05]  /*2250*/  BSYNC B0 ;  /* 0x0000000000007941 */ /* 0x000fea0003800000 */
.L_x_29:
[----:B------:R-:W-:Y:S05]  /*2260*/  BRA.U UP1, `(.L_x_35) ;  /* 0x0000000101907547 */ /* 0x000fea000b800000 */
[----:B------:R-:W-:Y:S05]  /*2270*/  WARPSYNC.ALL ;  /* 0x0000000000007948 */ /* 0x000fea0003800000 */
[----:B------:R-:W-:Y:S01]  /*2280*/  NOP ;  /* 0x0000000000007918 */ /* 0x000fe20000000000 */
[----:B------:R-:W-:-:S13]  /*2290*/  ELECT P0, URZ, PT ;  /* 0x0000000000ff782f */ /* 0x000fda0003800000 */
[----:B------:R-:W-:Y:S05]  /*22a0*/  @!P0 BRA `(.L_x_35) ;  /* 0x0000000000808947 */ /* 0x000fea0003800000 */
[----:B--2---:R-:W-:Y:S01]  /*22b0*/  IMAD.U32 R4, RZ, RZ, UR16 ;  /* 0x00000010ff047e24 */ /* 0x004fe2000f8e00ff */
[----:B------:R-:W-:Y:S02]  /*22c0*/  MOV R3, 0x60 ;  /* 0x0000006000037802 */ /* 0x000fe40000000f00 */
[----:B------:R-:W-:Y:S02]  /*22d0*/  MOV R5, 0x58 ;  /* 0x0000005800057802 */ /* 0x000fe40000000f00 */
[C---:B------:R-:W-:Y:S02]  /*22e0*/  LEA R6, R4.reuse, R3, 0x18 ;  /* 0x0000000304067211 */ /* 0x040fe400078ec0ff */
[----:B------:R-:W-:-:S03]  /*22f0*/  LEA R4, R4, R5, 0x18 ;  /* 0x0000000504047211 */ /* 0x000fc600078ec0ff */
[----:B------:R-:W1:Y:S02]  /*2300*/  LDS R3, [R6] ;  /* 0x0000000006037984 */ /* 0x000e640000000800 */
[----:B-1----:R-:W-:-:S04]  /*2310*/  IMAD.U32 R8, R3, -0x80000000, RZ ;  /* 0x8000000003087824 */ /* 0x002fc800078e00ff */
[----:B------:R-:W1:Y:S02]  /*2320*/  SYNCS.PHASECHK.TRANS64.TRYWAIT P0, [R4+URZ], R8 ;  /* 0x00000008040075a7 */ /* 0x000e6400080011ff */
[----:B-1----:R-:W-:Y:S05]  /*2330*/  @P0 BRA `(.L_x_36) ;  /* 0x0000000000080947 */ /* 0x002fea0003800000 */
[----:B------:R-:W1:Y:S02]  /*2340*/  SYNCS.PHASECHK.TRANS64.TRYWAIT P0, [R4+URZ], R8 ;  /* 0x00000008040075a7 */ /* 0x000e6400080011ff */
[----:B-1----:R-:W-:Y:S05]  /*2350*/  @!P0 BRA `(.L_x_37) ;  /* 0x000000bc00b48947 */ /* 0x002fea0003800000 */
.L_x_36:
[----:B------:R-:W2:Y:S01]  /*2360*/  LDS R7, [UR8+0x128] ;  /* 0x00012808ff077984 */ /* 0x000ea20008000800 */
[----:B------:R-:W-:Y:S02]  /*2370*/  IMAD.MOV.U32 R8, RZ, RZ, 0xffff ;  /* 0x0000ffffff087424 */ /* 0x000fe400078e00ff */
[----:B------:R-:W-:-:S03]  /*2380*/  IMAD.MOV.U32 R3, RZ, RZ, 0x1 ;  /* 0x00000001ff037424 */ /* 0x000fc600078e00ff */
[----:B--2---:R-:W-:Y:S02]  /*2390*/  SHF.L.U32 R8, R8, R7, RZ ;  /* 0x0000000708087219 */ /* 0x004fe400000006ff */
[C---:B------:R-:W-:Y:S01]  /*23a0*/  IADD3 R10, PT, PT, R7.reuse, 0x10, RZ ;  /* 0x00000010070a7810 */ /* 0x040fe20007ffe0ff */
[----:B------:R-:W-:-:S03]  /*23b0*/  IMAD.SHL.U32 R7, R7, 0x20, RZ ;  /* 0x0000002007077824 */ /* 0x000fc600078e00ff */
[----:B------:R-:W-:Y:S02]  /*23c0*/  SHF.L.U32 R5, R3, R10, RZ ;  /* 0x0000000a03057219 */ /* 0x000fe400000006ff */
[----:B------:R3:W-:Y:S01]  /*23d0*/  STS [UR8+0x128], R7 ;  /* 0x00012807ff007988 */ /* 0x0007e20008000808 */
[----:B------:R-:W-:Y:S01]  /*23e0*/  UMOV UR4, 0x50 ;  /* 0x0000005000047882 */ /* 0x000fe20000000000 */
[----:B------:R-:W-:Y:S01]  /*23f0*/  LOP3.LUT R8, R5, R8, RZ, 0xfc, !PT ;  /* 0x0000000805087212 */ /* 0x000fe200078efcff */
[----:B------:R-:W-:Y:S01]  /*2400*/  ULEA UR4, UR16, UR4, 0x18 ;  /* 0x0000000410047291 */ /* 0x000fe2000f8ec0ff */
[----:B------:R-:W-:-:S04]  /*2410*/  MOV R5, UR9 ;  /* 0x0000000900057c02 */ /* 0x000fc80008000f00 */
[----:B------:R-:W-:-:S04]  /*2420*/  PRMT R5, R5, 0x654, R4 ;  /* 0x0000065405057816 */ /* 0x000fc80000000004 */
[----:B------:R3:W-:Y:S01]  /*2430*/  ATOMS.OR RZ, [UR4], R8 ;  /* 0x00000008ffff798c */ /* 0x0007e2000b000004 */
[----:B------:R3:W-:Y:S03]  /*2440*/  SYNCS.ARRIVE.TRANS64.RED.A1T0 RZ, [R5+URZ], RZ ;  /* 0x000000ff05ff79a7 */ /* 0x0007e600081004ff */
[----:B------:R3:W-:Y:S01]  /*2450*/  ATOMS.XOR RZ, [R6], R3 ;  /* 0x0000000306ff738c */ /* 0x0007e20003800000 */
[----:B------:R-:W-:Y:S05]  /*2460*/  BRA `(.L_x_35) ;  /* 0x0000000000107947 */ /* 0x000fea0003800000 */
.L_x_28:
[----:B------:R-:W-:Y:S02]  /*2470*/  MOV R3, 0xffffffff ;  /* 0xffffffff00037802 */ /* 0x000fe40000000f00 */
[----:B------:R-:W-:-:S03]  /*2480*/  MOV R4, 0x24b0 ;  /* 0x000024b000047802 */ /* 0x000fc60000000f00 */
[----:B------:R1:W-:Y:S04]  /*2490*/  STS [UR8+0x128], R3 ;  /* 0x00012803ff007988 */ /* 0x0003e80008000808 */
[----:B-1----:R-:W-:Y:S05]  /*24a0*/  CALL.REL.NOINC `($__internal_1_$__cuda_sm10x_tcgen05_guardrail_trap_phase_invalid_during_alloc) ;  /* 0x000000c400f87944 */ /* 0x002fea0003c00000 */
.L_x_35:
[----:B------:R-:W-:Y:S05]  /*24b0*/  WARPSYNC.ALL ;  /* 0x0000000000007948 */ /* 0x000fea0003800000 */
[----:B------:R-:W-:Y:S01]  /*24c0*/  NOP ;  /* 0x0000000000007918 */ /* 0x000fe20000000000 */
[----:B------:R-:W4:Y:S01]  /*24d0*/  LDCU UR4, c[0x0][0x640] ;  /* 0x0000c800ff0477ac */ /* 0x000f220008000800 */
[----:B------:R-:W5:Y:S01]  /*24e0*/  S2UR UR18, SR_CgaCtaId ;  /* 0x00000000001279c3 */ /* 0x000f620000008800 */
[----:B------:R-:W1:Y:S01]  /*24f0*/  LDCU.U8 UR6, c[0x0][0x644] ;  /* 0x0000c880ff0677ac */ /* 0x000e620008000000 */
[----:B------:R-:W2:Y:S01]  /*2500*/  LDCU UR10, c[0x0][0x654] ;  /* 0x0000ca80ff0a77ac */ /* 0x000ea20008000800 */
[----:B------:R-:W-:Y:S01]  /*2510*/  UMOV UR19, 0x400 ;  /* 0x0000040000137882 */ /* 0x000fe20000000000 */
[----:B------:R-:W3:Y:S01]  /*2520*/  LDCU UR7, c[0x0][0x634] ;  /* 0x0000c680ff0777ac */ /* 0x000ee20008000800 */
[----:B------:R-:W1:Y:S01]  /*2530*/  LDCU.U8 UR11, c[0x0][0x638] ;  /* 0x0000c700ff0b77ac */ /* 0x000e620008000000 */
[----:B----4-:R-:W-:Y:S01]  /*2540*/  UIMAD.WIDE.U32 UR4, UR76, UR4, URZ ;  /* 0x000000044c0472a5 */ /* 0x010fe2000f8e00ff */
[----:B------:R-:W4:Y:S03]  /*2550*/  LDCU.U8 UR14, c[0x0][0x650] ;  /* 0x0000ca00ff0e77ac */ /* 0x000f260008000000 */
[----:B------:R-:W-:-:S02]  /*2560*/  UIADD3 UR4, UPT, UPT, -UR5, UR76, URZ ;  /* 0x0000004c05047290 */ /* 0x000fc4000fffe1ff */
[----:B-----5:R-:W-:Y:S02]  /*2570*/  ULEA UR19, UR18, UR19, 0x18 ;  /* 0x0000001312137291 */ /* 0x020fe4000f8ec0ff */
[----:B-1----:R-:W-:Y:S01]  /*2580*/  USHF.R.U32.HI UR4, URZ, UR6, UR4 ;  /* 0x00000006ff047299 */ /* 0x002fe20008011604 */
[----:B------:R-:W1:Y:S03]  /*2590*/  LDCU.U8 UR6, c[0x0][0x645] ;  /* 0x0000c8a0ff0677ac */ /* 0x000e660008000000 */
[----:B------:R-:W-:Y:S02]  /*25a0*/  UIADD3 UR4, UPT, UPT, UR5, UR4, URZ ;  /* 0x0000000405047290 */ /* 0x000fe4000fffe0ff */
[----:B------:R-:W-:Y:S02]  /*25b0*/  UIADD3 UR5, UPT, UPT, UR19, 0x8800, URZ ;  /* 0x0000880013057890 */ /* 0x000fe4000fffe0ff */
[----:B-1----:R-:W-:-:S02]  /*25c0*/  USHF.R.U32.HI UR6, URZ, UR6, UR4 ;  /* 0x00000006ff067299 */ /* 0x002fc40008011604 */
[----:B------:R-:W-:Y:S02]  /*25d0*/  USHF.R.U32.HI UR4, URZ, 0x4, UR5 ;  /* 0x00000004ff047899 */ /* 0x000fe40008011605 */
[----:B--2---:R-:W-:-:S05]  /*25e0*/  UISETP.GE.AND UP0, UPT, UR6, UR10, UPT ;  /* 0x0000000a0600728c */ /* 0x004fca000bf06270 */
[----:B------:R-:W1:Y:S01]  /*25f0*/  LDCU UR5, c[0x0][0x63c] ;  /* 0x0000c780ff0577ac */ /* 0x000e620008000800 */
[----:B------:R-:W-:Y:S01]  /*2600*/  ULOP3.LUT UR4, UR4, 0x3fc0, URZ, 0xc0, !UPT ;  /* 0x00003fc004047892 */ /* 0x000fe2000f8ec0ff */
[----:B------:R-:W2:Y:S04]  /*2610*/  LDCU UR10, c[0x0][0x60c] ;  /* 0x0000c180ff0a77ac */ /* 0x000ea80008000800 */
[----:B---3--:R-:W3:Y:S01]  /*2620*/  @UP0 LDCU UR7, c[0x0][0x64c] ;  /* 0x0000c980ff0707ac */ /* 0x008ee20008000800 */
[----:B------:R-:W-:-:S06]  /*2630*/  ULOP3.LUT UR4, UR4, 0x10000, URZ, 0xfc, !UPT ;  /* 0x0001000004047892 */ /* 0x000fcc000f8efcff */
[----:B------:R-:W-:Y:S01]  /*2640*/  IMAD.U32 R3, RZ, RZ, UR4 ;  /* 0x00000004ff037e24 */ /* 0x000fe2000f8e00ff */
[----:B------:R-:W-:-:S04]  /*2650*/  UIADD3 UR4, UPT, UPT, -UR6, URZ, URZ ;  /* 0x000000ff06047290 */ /* 0x000fc8000fffe1ff */
[----:B-1----:R-:W-:Y:S01]  /*2660*/  UIMAD UR6, UR4, UR5, UR76 ;  /* 0x00000005040672a4 */ /* 0x002fe2000f8e024c */
[----:B------:R-:W1:Y:S03]  /*2670*/  SHFL.IDX PT, R3, R3, RZ, 0x1f ;  /* 0x00001fff03037589 */ /* 0x000e6600000e0000 */
[----:B---3--:R-:W-:Y:S02]  /*2680*/  UIMAD.WIDE.U32 UR4, UR6, UR7, URZ ;  /* 0x00000007060472a5 */ /* 0x008fe4000f8e00ff */
[----:B----4-:R-:W-:Y:S01]  /*2690*/  USEL UR7, UR11, UR14, !UP0 ;  /* 0x0000000e0b077287 */ /* 0x010fe2000c000000 */
[----:B------:R-:W3:Y:S01]  /*26a0*/  LDCU.U8 UR11, c[0x0][0x639] ;  /* 0x0000c720ff0b77ac */ /* 0x000ee20008000000 */
[----:B------:R-:W3:Y:S01]  /*26b0*/  LDCU.U8 UR14, c[0x0][0x651] ;  /* 0x0000ca20ff0e77ac */ /* 0x000ee20008000000 */
[----:B------:R-:W-:Y:S02]  /*26c0*/  UIADD3 UR4, UPT, UPT, UR6, -UR5, URZ ;  /* 0x8000000506047290 */ /* 0x000fe4000fffe0ff */
[----:B------:R-:W-:-:S04]  /*26d0*/  ULOP3.LUT UR7, UR7, 0xff, URZ, 0xc0, !UPT ;  /* 0x000000ff07077892 */ /* 0x000fc8000f8ec0ff */
[----:B------:R-:W-:-:S04]  /*26e0*/  USHF.R.U32.HI UR4, URZ, UR7, UR4 ;  /* 0x00000007ff047299 */ /* 0x000fc80008011604 */
[----:B------:R-:W-:Y:S02]  /*26f0*/  UIADD3 UR4, UPT, UPT, UR5, UR4, URZ ;  /* 0x0000000405047290 */ /* 0x000fe4000fffe0ff */
[----:B---3--:R-:W-:Y:S02]  /*2700*/  USEL UR6, UR11, UR14, !UP0 ;  /* 0x0000000e0b067287 */ /* 0x008fe4000c000000 */
[----:B--2---:R-:W-:Y:S02]  /*2710*/  UISETP.GE.AND UP0, UPT, UR76, UR10, UPT ;  /* 0x0000000a4c00728c */ /* 0x004fe4000bf06270 */
[----:B------:R-:W-:-:S03]  /*2720*/  ULOP3.LUT UR7, UR6, 0xff, URZ, 0xc0, !UPT ;  /* 0x000000ff06077892 */ /* 0x000fc6000f8ec0ff */
[----:B-1----:R-:W-:Y:S01]  /*2730*/  R2UR UR6, R3 ;  /* 0x00000000030672ca */ /* 0x002fe200000e0000 */
[----:B------:R-:W-:Y:S01]  /*2740*/  USHF.R.U32.HI UR4, URZ, UR7, UR4 ;  /* 0x00000007ff047299 */ /* 0x000fe20008011604 */
[----:B------:R-:W-:Y:S06]  /*2750*/  BAR.SYNC.DEFER_BLOCKING 0x2, 0x120 ;  /* 0x0084800000007b1d */ /* 0x000fec0000010000 */
[----:B------:R-:W1:Y:S02]  /*2760*/  LDS R4, [UR19+0x128] ;  /* 0x00012813ff047984 */ /* 0x000e640008000800 */
[----:B-1----:R-:W-:Y:S01]  /*2770*/  R2UR UR77, R4 ;  /* 0x00000000044d72ca */ /* 0x002fe200000e0000 */
[----:B------:R-:W-:-:S14]  /*2780*/  BRA.U UP0, `(.L_x_38) ;  /* 0x0000001500e87547 */ /* 0x000fdc000b800000 */
[----:B------:R-:W1:Y:S01]  /*2790*/  LDCU UR5, c[0x0][0x614] ;  /* 0x0000c280ff0577ac */ /* 0x000e620008000800 */
[----:B------:R-:W2:Y:S01]  /*27a0*/  LDCU UR10, c[0x0][0x38c] ;  /* 0x00007180ff0a77ac */ /* 0x000ea20008000800 */
[----:B------:R-:W3:Y:S01]  /*27b0*/  LDCU UR7, c[0x0][0x380] ;  /* 0x00007000ff0777ac */ /* 0x000ee20008000800 */
[----:B------:R-:W-:Y:S01]  /*27c0*/  UMOV UR14, 0x0 ;  /* 0x00000000000e7882 */ /* 0x000fe20000000000 */
[----:B------:R-:W-:Y:S01]  /*27d0*/  UMOV UR15, 0x1 ;  /* 0x00000001000f7882 */ /* 0x000fe20000000000 */
[----:B------:R-:W-:Y:S02]  /*27e0*/  ULOP3.LUT UR16, UR76, 0x1, URZ, 0xc0, !UPT ;  /* 0x000000014c107892 */ /* 0x000fe4000f8ec0ff */
[----:B-1----:R-:W-:Y:S02]  /*27f0*/  UIADD3 UR5, UPT, UPT, -UR4, UR5, URZ ;  /* 0x0000000504057290 */ /* 0x002fe4000fffe1ff */
[----:B--2---:R-:W-:Y:S02]  /*2800*/  UISETP.GT.AND UP0, UPT, UR10, URZ, UPT ;  /* 0x000000ff0a00728c */ /* 0x004fe4000bf04270 */
[----:B------:R-:W-:-:S02]  /*2810*/  UIADD3 UR11, UPT, UPT, UR10, -0x1, URZ ;  /* 0xffffffff0a0b7890 */ /* 0x000fc4000fffe0ff */
[----:B---3--:R-:W-:Y:S02]  /*2820*/  UIADD3 UR4, UPT, UPT, UR10, -UR7, URZ ;  /* 0x800000070a047290 */ /* 0x008fe4000fffe0ff */
[----:B------:R-:W-:Y:S02]  /*2830*/  UIADD3 UR7, UPT, UPT, -UR10, URZ, URZ ;  /* 0x000000ff0a077290 */ /* 0x000fe4000fffe1ff */
[----:B------:R-:W-:Y:S02]  /*2840*/  ULEA UR4, UR5, UR4, 0x7 ;  /* 0x0000000405047291 */ /* 0x000fe4000f8e38ff */
[----:B------:R-:W-:Y:S02]  /*2850*/  USHF.R.S32.HI UR5, URZ, 0x1f, UR7 ;  /* 0x0000001fff057899 */ /* 0x000fe40008011407 */
[----:B------:R-:W-:Y:S02]  /*2860*/  UIADD3 UR8, UPT, UPT, -UR4, URZ, URZ ;  /* 0x000000ff04087290 */ /* 0x000fe4000fffe1ff */
[----:B------:R-:W-:-:S02]  /*2870*/  ULEA.HI UR10, UR5, -UR10, URZ, 0x7 ;  /* 0x8000000a050a7291 */ /* 0x000fc4000f8f38ff */
[----:B------:R-:W-:Y:S02]  /*2880*/  USHF.R.S32.HI UR5, URZ, 0x1f, UR8 ;  /* 0x0000001fff057899 */ /* 0x000fe40008011408 */
[----:B------:R-:W-:Y:S02]  /*2890*/  UIADD3 UR7, UPT, UPT, UR4, -0x1, URZ ;  /* 0xffffffff04077890 */ /* 0x000fe4000fffe0ff */
[----:B------:R-:W-:Y:S02]  /*28a0*/  UISETP.GT.AND UP1, UPT, UR4, URZ, UPT ;  /* 0x000000ff0400728c */ /* 0x000fe4000bf24270 */
[----:B------:R-:W-:Y:S02]  /*28b0*/  USHF.R.S32.HI UR9, URZ, 0x1f, UR11 ;  /* 0x0000001fff097899 */ /* 0x000fe4000801140b */
[----:B------:R-:W-:Y:S02]  /*28c0*/  ULEA.HI UR4, UR5, -UR4, URZ, 0x7 ;  /* 0x8000000405047291 */ /* 0x000fe4000f8f38ff */
[----:B------:R-:W-:-:S02]  /*28d0*/  USHF.R.S32.HI UR8, URZ, 0x1f, UR7 ;  /* 0x0000001fff087899 */ /* 0x000fc40008011407 */
[----:B------:R-:W-:Y:S02]  /*28e0*/  ULEA.HI UR11, UR9, UR11, URZ, 0x7 ;  /* 0x0000000b090b7291 */ /* 0x000fe4000f8f38ff */
[----:B------:R-:W-:Y:S02]  /*28f0*/  USHF.R.S32.HI UR4, URZ, 0x7, UR4 ;  /* 0x00000007ff047899 */ /* 0x000fe40008011404 */
[----:B------:R-:W-:Y:S02]  /*2900*/  USHF.R.S32.HI UR9, URZ, 0x7, UR10 ;  /* 0x00000007ff097899 */ /* 0x000fe4000801140a */
[----:B------:R-:W-:Y:S02]  /*2910*/  ULEA.HI UR5, UR8, UR7, URZ, 0x7 ;  /* 0x0000000708057291 */ /* 0x000fe4000f8f38ff */
[----:B------:R-:W-:Y:S02]  /*2920*/  UIADD3 UR7, UPT, UPT, -UR4, URZ, URZ ;  /* 0x000000ff04077290 */ /* 0x000fe4000fffe1ff */
[----:B------:R-:W-:-:S02]  /*2930*/  @UP0 UIMAD.WIDE UR12, UR11, 0x2000000, UR14 ;  /* 0x020000000b0c08a5 */ /* 0x000fc4000f8e020e */
[----:B------:R-:W-:Y:S02]  /*2940*/  ULEA.HI.SX32 UR5, UR5, 0x1, 0x19 ;  /* 0x0000000105057891 */ /* 0x000fe4000f8fcaff */
[----:B------:R-:W-:-:S05]  /*2950*/  UIADD3 UR4, UPT, UPT, -UR9, URZ, URZ ;  /* 0x000000ff09047290 */ /* 0x000fca000fffe1ff */
[----:B------:R-:W-:Y:S02]  /*2960*/  @!UP1 UMOV UR5, UR7 ;  /* 0x0000000700059c82 */ /* 0x000fe40008000000 */
[----:B------:R-:W-:Y:S02]  /*2970*/  @UP0 UMOV UR4, UR13 ;  /* 0x0000000d00040c82 */ /* 0x000fe40008000000 */
[----:B------:R-:W-:-:S04]  /*2980*/  UISETP.LT.AND UP0, UPT, UR5, UR4, UPT ;  /* 0x000000040500728c */ /* 0x000fc8000bf01270 */
[----:B------:R-:W-:Y:S02]  /*2990*/  USEL UR22, UR5, UR4, UP0 ;  /* 0x0000000405167287 */ /* 0x000fe40008000000 */
[----:B------:R-:W-:-:S09]  /*29a0*/  UISETP.NE.AND UP0, UPT, UR16, URZ, UPT ;  /* 0x000000ff1000728c */ /* 0x000fd2000bf05270 */
[----:B------:R-:W-:Y:S05]  /*29b0*/  BRA.U UP0, `(.L_x_38) ;  /* 0x00000015005c7547 */ /* 0x000fea000b800000 */
[----:B------:R-:W1:Y:S02]  /*29c0*/  SYNCS.PHASECHK.TRANS64.TRYWAIT P0, [UR19], RZ ;  /* 0x000000ffff0075a7 */ /* 0x000e640008001113 */
[----:B-1----:R-:W-:Y:S05]  /*29d0*/  @!P0 BRA `(.L_x_39) ;  /* 0x000000b8002c8947 */ /* 0x002fea0003800000 */
.L_x_106:
[----:B------:R-:W2:Y:S01]  /*29e0*/  SYNCS.PHASECHK.TRANS64.TRYWAIT P0, [UR19+0x10], RZ ;  /* 0x000010ffff0075a7 */ /* 0x000ea20008001113 */
[----:B------:R-:W-:Y:S01]  /*29f0*/  UIADD3 UR4, UPT, UPT, UR19, 0x10800, URZ ;  /* 0x0001080013047890 */ /* 0x000fe2000fffe0ff */
[----:B------:R-:W-:Y:S01]  /*2a00*/  IMAD.MOV.U32 R4, RZ, RZ, RZ ;  /* 0x000000ffff047224 */ /* 0x000fe200078e00ff */
[----:B------:R-:W-:Y:S01]  /*2a10*/  UIADD3 UR36, UPT, UPT, UR6, 0x2, URZ ;  /* 0x0000000206247890 */ /* 0x000fe2000fffe0ff */
[----:B-1----:R-:W-:Y:S01]  /*2a20*/  IMAD.MOV.U32 R3, RZ, RZ, RZ ;  /* 0x000000ffff037224 */ /* 0x002fe200078e00ff */
[----:B------:R-:W-:Y:S02]  /*2a30*/  USHF.R.U32.HI UR4, URZ, 0x4, UR4 ;  /* 0x00000004ff047899 */ /* 0x000fe40008011604 */
[----:B------:R-:W-:Y:S01]  /*2a40*/  UIADD3 UR34, UPT, UPT, UR6, 0x4, URZ ;  /* 0x0000000406227890 */ /* 0x000fe2000fffe0ff */
[C---:B------:R-:W-:Y:S01]  /*2a50*/  R2UR UR15, R4.reuse ;  /* 0x00000000040f72ca */ /* 0x040fe200000e0000 */
[----:B------:R-:W-:Y:S01]  /*2a60*/  ULOP3.LUT UR4, UR4, 0x3fc0, URZ, 0xc0, !UPT ;  /* 0x00003fc004047892 */ /* 0x000fe2000f8ec0ff */
[C---:B------:R-:W-:Y:S01]  /*2a70*/  R2UR UR48, R3.reuse ;  /* 0x00000000033072ca */ /* 0x040fe200000e0000 */
[----:B------:R-:W-:Y:S01]  /*2a80*/  UIADD3 UR32, UPT, UPT, UR6, 0x6, URZ ;  /* 0x0000000606207890 */ /* 0x000fe2000fffe0ff */
[C---:B------:R-:W-:Y:S01]  /*2a90*/  R2UR UR23, R4.reuse ;  /* 0x00000000041772ca */ /* 0x040fe200000e0000 */
[----:B------:R-:W-:Y:S01]  /*2aa0*/  ULOP3.LUT UR4, UR4, 0x10000, URZ, 0xfc, !UPT ;  /* 0x0001000004047892 */ /* 0x000fe2000f8efcff */
[C---:B------:R-:W-:Y:S01]  /*2ab0*/  R2UR UR47, R3.reuse ;  /* 0x00000000032f72ca */ /* 0x040fe200000e0000 */
[----:B------:R-:W-:Y:S01]  /*2ac0*/  UIADD3 UR30, UPT, UPT, UR6, 0x400, URZ ;  /* 0x00000400061e7890 */ /* 0x000fe2000fffe0ff */
[C---:B------:R-:W-:Y:S01]  /*2ad0*/  R2UR UR46, R4.reuse ;  /* 0x00000000042e72ca */ /* 0x040fe200000e0000 */
[----:B------:R-:W-:Y:S01]  /*2ae0*/  UIADD3 UR28, UPT, UPT, UR6, 0x402, URZ ;  /* 0x00000402061c7890 */ /* 0x000fe2000fffe0ff */
[C---:B------:R-:W-:Y:S01]  /*2af0*/  R2UR UR45, R3.reuse ;  /* 0x00000000032d72ca */ /* 0x040fe200000e0000 */
[----:B------:R-:W-:Y:S01]  /*2b00*/  UIADD3 UR26, UPT, UPT, UR6, 0x404, URZ ;  /* 0x00000404061a7890 */ /* 0x000fe2000fffe0ff */
[----:B------:R-:W-:Y:S01]  /*2b10*/  R2UR UR44, R4 ;  /* 0x00000000042c72ca */ /* 0x000fe200000e0000 */
[----:B------:R-:W-:Y:S01]  /*2b20*/  UIADD3 UR24, UPT, UPT, UR6, 0x406, URZ ;  /* 0x0000040606187890 */ /* 0x000fe2000fffe0ff */
[----:B------:R-:W-:Y:S01]  /*2b30*/  R2UR UR43, R3 ;  /* 0x00000000032b72ca */ /* 0x000fe200000e0000 */
[----:B------:R-:W-:Y:S01]  /*2b40*/  UMOV UR38, UR6 ;  /* 0x0000000600267c82 */ /* 0x000fe20008000000 */
[----:B------:R-:W-:Y:S01]  /*2b50*/  UMOV UR50, 0x0 ;  /* 0x0000000000327882 */ /* 0x000fe20000000000 */
        /* <DEDUP_REMOVED lines=15> */
[----:B------:R-:W-:Y:S01]  /*2c50*/  UIADD3 UR42, UPT, UPT, UR19, 0xb0, URZ ;  /* 0x000000b0132a7890 */ /* 0x000fe2000fffe0ff */
[----:B------:R-:W-:Y:S01]  /*2c60*/  UMOV UR49, 0x3 ;  /* 0x0000000300317882 */ /* 0x000fe20000000000 */
[----:B------:R-:W-:Y:S01]  /*2c70*/  UIADD3 UR18, UPT, UPT, UR19, 0x60, URZ ;  /* 0x0000006013127890 */ /* 0x000fe2000fffe0ff */
[----:B------:R-:W-:Y:S01]  /*2c80*/  UMOV UR39, 0x40004040 ;  /* 0x4000404000277882 */ /* 0x000fe20000000000 */
[----:B------:R-:W-:Y:S01]  /*2c90*/  ULOP3.LUT UR14, UR75, 0xffff, URZ, 0xc0, !UPT ;  /* 0x0000ffff4b0e7892 */ /* 0x000fe2000f8ec0ff */
[----:B------:R-:W-:Y:S01]  /*2ca0*/  UMOV UR37, 0x40004040 ;  /* 0x4000404000257882 */ /* 0x000fe20000000000 */
[----:B------:R-:W-:Y:S01]  /*2cb0*/  UIADD3 UR16, UPT, UPT, UR4, 0x2, URZ ;  /* 0x0000000204107890 */ /* 0x000fe2000fffe0ff */
        /* <DEDUP_REMOVED lines=13> */
[----:B------:R-:W-:Y:S01]  /*2d90*/  UMOV UR17, 0x40004040 ;  /* 0x4000404000117882 */ /* 0x000fe20000000000 */
[----:B------:R-:W-:Y:S01]  /*2da0*/  UMOV UR13, 0x40004040 ;  /* 0x40004040000d7882 */ /* 0x000fe20000000000 */
[----:B------:R-:W-:Y:S01]  /*2db0*/  UMOV UR11, 0x40004040 ;  /* 0x40004040000b7882 */ /* 0x000fe20000000000 */
[----:B------:R-:W-:Y:S01]  /*2dc0*/  UMOV UR9, 0x40004040 ;  /* 0x4000404000097882 */ /* 0x000fe20000000000 */
[----:B------:R-:W-:Y:S01]  /*2dd0*/  UMOV UR7, 0x40004040 ;  /* 0x4000404000077882 */ /* 0x000fe20000000000 */
[----:B--2---:R-:W-:Y:S05]  /*2de0*/  @!P0 BRA `(.L_x_40) ;  /* 0x000000b400408947 */ /* 0x004fea0003800000 */
.L_x_108:
[----:B------:R2:W-:Y:S01]  /*2df0*/  UTCHMMA.2CTA gdesc[UR38], gdesc[UR4], tmem[UR15], tmem[UR50], idesc[UR51], !UPT ;  /* 0x00ff3204260075ea */ /* 0x0005e2000fa0000f */
[----:B------:R-:W-:Y:S01]  /*2e00*/  UTCHMMA.2CTA gdesc[UR36], gdesc[UR16], tmem[UR48], tmem[UR64], idesc[UR65], UPT ;  /* 0x00ff4010240075ea */ /* 0x000fe2000ba00030 */
[----:B------:R3:W-:Y:S01]  /*2e10*/  UTCHMMA.2CTA gdesc[UR34], gdesc[UR12], tmem[UR23], tmem[UR62], idesc[UR63], UPT ;  /* 0x00ff3e0c220075ea */ /* 0x0007e2000ba00017 */
[----:B------:R4:W-:Y:S01]  /*2e20*/  UTCHMMA.2CTA gdesc[UR32], gdesc[UR10], tmem[UR47], tmem[UR60], idesc[UR61], UPT ;  /* 0x00ff3c0a200075ea */ /* 0x0009e2000ba0002f */
[----:B------:R-:W-:Y:S01]  /*2e30*/  UMOV UR41, 0x40004040 ;  /* 0x4000404000297882 */ /* 0x000fe20000000000 */
[----:B------:R4:W-:Y:S01]  /*2e40*/  UTCHMMA.2CTA gdesc[UR30], gdesc[UR8], tmem[UR46], tmem[UR58], idesc[UR59], UPT ;  /* 0x00ff3a081e0075ea */ /* 0x0009e2000ba0002e */
[----:B------:R-:W-:Y:S01]  /*2e50*/  UMOV UR21, 0x40004040 ;  /* 0x4000404000157882 */ /* 0x000fe20000000000 */
[----:B------:R4:W-:Y:S01]  /*2e60*/  UTCHMMA.2CTA gdesc[UR28], gdesc[UR6], tmem[UR45], tmem[UR56], idesc[UR57], UPT ;  /* 0x00ff38061c0075ea */ /* 0x0009e2000ba0002d */
[----:B------:R4:W-:Y:S01]  /*2e70*/  UTCHMMA.2CTA gdesc[UR26], gdesc[UR40], tmem[UR44], tmem[UR54], idesc[UR55], UPT ;  /* 0x00ff36281a0075ea */ /* 0x0009e2000ba0002c */
[----:B------:R4:W-:Y:S01]  /*2e80*/  UTCHMMA.2CTA gdesc[UR24], gdesc[UR20], tmem[UR43], tmem[UR52], idesc[UR53], UPT ;  /* 0x00ff3414180075ea */ /* 0x0009e2000ba0002b */
[----:B------:R4:W-:Y:S01]  /*2e90*/  UTCBAR.2CTA.MULTICAST [UR42], URZ, UR49 ;  /* 0x000000ff2a0073e9 */ /* 0x0009e20008200831 */
[----:B------:R4:W-:Y:S01]  /*2ea0*/  UTCBAR.2CTA.MULTICAST [UR18], URZ, UR14 ;  /* 0x000000ff120073e9 */ /* 0x0009e2000820080e */
[----:B------:R-:W-:Y:S01]  /*2eb0*/  UISETP.GE.AND UP0, UPT, UR22, 0x2, UPT ;  /* 0x000000021600788c */ /* 0x000fe2000bf06270 */
[----:B------:R-:W-:Y:S01]  /*2ec0*/  HFMA2 R14, -RZ, RZ, 0, 0 ;  /* 0x00000000ff0e7431 */ /* 0x000fe200000001ff */
[----:B--2---:R-:W-:Y:S01]  /*2ed0*/  UMOV UR15, 0x1 ;  /* 0x00000001000f7882 */ /* 0x004fe20000000000 */
[----:B------:R-:W-:Y:S01]  /*2ee0*/  UMOV UR5, URZ ;  /* 0x000000ff00057c82 */ /* 0x000fe20008000000 */
[----:B---3--:R-:W-:-:S05]  /*2ef0*/  UMOV UR23, URZ ;  /* 0x000000ff00177c82 */ /* 0x008fca0008000000 */
[----:B------:R-:W-:Y:S05]  /*2f00*/  BRA.U !UP0, `(.L_x_41) ;  /* 0x0000000908887547 */ /* 0x000fea000b800000 */
[----:B------:R-:W-:Y:S01]  /*2f10*/  IMAD.MOV.U32 R14, RZ, RZ, RZ ;  /* 0x000000ffff0e7224 */ /* 0x000fe200078e00ff */
[----:B------:R-:W-:Y:S01]  /*2f20*/  CS2R R8, SRZ ;  /* 0x0000000000087805 */ /* 0x000fe2000001ff00 */
[----:B------:R-:W-:Y:S01]  /*2f30*/  IMAD.MOV.U32 R10, RZ, RZ, RZ ;  /* 0x000000ffff0a7224 */ /* 0x000fe200078e00ff */
[----:B------:R-:W-:Y:S02]  /*2f40*/  CS2R R6, SRZ ;  /* 0x0000000000067805 */ /* 0x000fe4000001ff00 */
[----:B------:R-:W-:Y:S01]  /*2f50*/  CS2R R4, SRZ ;  /* 0x0000000000047805 */ /* 0x000fe2000001ff00 */
[----:B-1----:R-:W-:Y:S01]  /*2f60*/  IMAD.MOV.U32 R3, RZ, RZ, RZ ;  /* 0x000000ffff037224 */ /* 0x002fe200078e00ff */
[----:B------:R-:W-:Y:S01]  /*2f70*/  UIADD3 UR22, UPT, UPT, -UR22, URZ, URZ ;  /* 0x000000ff16167290 */ /* 0x000fe2000fffe1ff */
[----:B------:R-:W-:Y:S01]  /*2f80*/  UMOV UR15, 0x1 ;  /* 0x00000001000f7882 */ /* 0x000fe20000000000 */
[----:B------:R-:W-:Y:S01]  /*2f90*/  UMOV UR5, URZ ;  /* 0x000000ff00057c82 */ /* 0x000fe20008000000 */
[----:B------:R-:W-:Y:S01]  /*2fa0*/  UMOV UR23, URZ ;  /* 0x000000ff00177c82 */ /* 0x000fe20008000000 */
        /* <DEDUP_REMOVED lines=12> */
[----:B----4-:R-:W-:Y:S01]  /*3070*/  UMOV UR60, 0x0 ;  /* 0x00000000003c7882 */ /* 0x010fe20000000000 */
[----:B------:R-:W-:Y:S01]  /*3080*/  UMOV UR61, 0x10210490 ;  /* 0x10210490003d7882 */ /* 0x000fe20000000000 */
[----:B------:R-:W-:Y:S01]  /*3090*/  UMOV UR58, 0x0 ;  /* 0x00000000003a7882 */ /* 0x000fe20000000000 */
[----:B------:R-:W-:Y:S01]  /*30a0*/  UMOV UR59, 0x10210490 ;  /* 0x10210490003b7882 */ /* 0x000fe20000000000 */
[----:B------:R-:W-:Y:S01]  /*30b0*/  ULOP3.LUT UR41, UR75, 0xffff, URZ, 0xc0, !UPT ;  /* 0x0000ffff4b297892 */ /* 0x000fe2000f8ec0ff */
        /* <DEDUP_REMOVED lines=14> */
[----:B------:R-:W-:Y:S01]  /*31a0*/  ULOP3.LUT UR40, UR75, 0xffff, URZ, 0xc0, !UPT ;  /* 0x0000ffff4b287892 */ /* 0x000fe2000f8ec0ff */
[----:B------:R-:W-:Y:S01]  /*31b0*/  UMOV UR42, 0x0 ;  /* 0x00000000002a7882 */ /* 0x000fe20000000000 */
[----:B------:R-:W-:-:S10]  /*31c0*/  UMOV UR43, 0x10200490 ;  /* 0x10200490002b7882 */ /* 0x000fd40000000000 */
.L_x_46:
[----:B------:R-:W-:Y:S01]  /*31d0*/  ULEA UR16, UR15, UR19, 0x3 ;  /* 0x000000130f107291 */ /* 0x000fe2000f8e18ff */
[----:B------:R-:W-:Y:S01]  /*31e0*/  SHF.L.U32 R17, R14, 0x1f, RZ ;  /* 0x0000001f0e117819 */ /* 0x000fe200000006ff */
[----:B------:R-:W-:Y:S06]  /*31f0*/  USHF.L.U32 UR14, UR23, 0x1f, URZ ;  /* 0x0000001f170e7899 */ /* 0x000fec00080006ff */
[----:B-1----:R-:W-:Y:S01]  /*3200*/  MOV R11, UR14 ;  /* 0x0000000e000b7c02 */ /* 0x002fe20008000f00 */
[----:B------:R-:W1:Y:S02]  /*3210*/  SYNCS.PHASECHK.TRANS64.TRYWAIT P0, [UR16+0x10], R17 ;  /* 0x00001011ff0075a7 */ /* 0x000e640008001110 */
[----:B-1---5:R-:W-:Y:S05]  /*3220*/  @!P0 BRA `(.L_x_42) ;  /* 0x000000b000488947 */ /* 0x022fea0003800000 */
.L_x_110:
[----:B------:R-:W2:Y:S01]  /*3230*/  SYNCS.PHASECHK.TRANS64.TRYWAIT P0, [UR19+0xb8], R11 ;  /* 0x0000b80bff0075a7 */ /* 0x000ea20008001113 */
[----:B------:R-:W-:Y:S01]  /*3240*/  ULEA UR4, UR15, UR19, 0xe ;  /* 0x000000130f047291 */ /* 0x000fe2000f8e70ff */
[----:B------:R-:W-:Y:S01]  /*3250*/  IMAD.MOV.U32 R13, RZ, RZ, 0x40 ;  /* 0x00000040ff0d7424 */ /* 0x000fe200078e00ff */
[----:B------:R-:W-:Y:S01]  /*3260*/  UISETP.NE.U32.AND UP0, UPT, UR5, URZ, UPT ;  /* 0x000000ff0500728c */ /* 0x000fe2000bf05070 */
[----:B-1----:R-:W-:Y:S01]  /*3270*/  IMAD.MOV.U32 R12, RZ, RZ, 0x100 ;  /* 0x00000100ff0c7424 */ /* 0x002fe200078e00ff */
[----:B------:R-:W-:Y:S02]  /*3280*/  UIADD3 UR4, UPT, UPT, UR4, 0x10800, URZ ;  /* 0x0001080004047890 */ /* 0x000fe4000fffe0ff */
[----:B------:R-:W-:Y:S02]  /*3290*/  R2UR UR11, R13 ;  /* 0x000000000d0b72ca */ /* 0x000fe400000e0000 */
[----:B------:R-:W-:Y:S01]  /*32a0*/  USHF.R.U32.HI UR4, URZ, 0x4, UR4 ;  /* 0x00000004ff047899 */ /* 0x000fe20008011604 */
[----:B------:R-:W-:Y:S03]  /*32b0*/  R2UR UR10, R12 ;  /* 0x000000000c0a72ca */ /* 0x000fe600000e0000 */
[----:B------:R-:W-:Y:S01]  /*32c0*/  ULOP3.LUT UR13, UR4, 0x3fc0, URZ, 0xc0, !UPT ;  /* 0x00003fc0040d7892 */ /* 0x000fe2000f8ec0ff */
[----:B--2---:R-:W-:Y:S11]  /*32d0*/  @!P0 BRA `(.L_x_43) ;  /* 0x000000b000388947 */ /* 0x004ff60003800000 */
.L_x_112:
[----:B------:R-:W-:Y:S01]  /*32e0*/  UIADD3 UR4, UPT, UPT, UR13, 0x80, URZ ;  /* 0x000000800d047890 */ /* 0x000fe2000fffe0ff */
[----:B------:R-:W-:Y:S01]  /*32f0*/  IMAD.MOV.U32 R12, RZ, RZ, 0x48 ;  /* 0x00000048ff0c7424 */ /* 0x000fe200078e00ff */
[----:B------:R-:W-:Y:S01]  /*3300*/  UMOV UR6, UR13 ;  /* 0x0000000d00067c82 */ /* 0x000fe20008000000 */
[----:B-1----:R-:W-:Y:S01]  /*3310*/  IMAD.MOV.U32 R11, RZ, RZ, 0x100 ;  /* 0x00000100ff0b7424 */ /* 0x002fe200078e00ff */
[----:B------:R-:W-:Y:S01]  /*3320*/  UMOV UR7, 0x40004040 ;  /* 0x4000404000077882 */ /* 0x000fe20000000000 */
[----:B------:R-:W-:Y:S01]  /*3330*/  IMAD.U32 R13, RZ, RZ, UR14 ;  /* 0x0000000eff0d7e24 */ /* 0x000fe2000f8e00ff */
[----:B------:R-:W-:Y:S01]  /*3340*/  R2UR UR8, R12 ;  /* 0x000000000c0872ca */ /* 0x000fe200000e0000 */
[----:B------:R1:W-:Y:S01]  /*3350*/  UTCHMMA.2CTA tmem[UR11], gdesc[UR6], tmem[UR10], tmem[UR72], idesc[UR73], UP0 ;  /* 0x00ff48060b0079ea */ /* 0x0003e2000820000a */
[C---:B------:R-:W-:Y:S01]  /*3360*/  R2UR UR12, R11.reuse ;  /* 0x000000000b0c72ca */ /* 0x040fe200000e0000 */
[----:B------:R-:W-:Y:S01]  /*3370*/  UMOV UR5, 0x40004040 ;  /* 0x4000404000057882 */ /* 0x000fe20000000000 */
[----:B------:R-:W-:Y:S05]  /*3380*/  IMAD.MOV.U32 R12, RZ, RZ, 0x50 ;  /* 0x00000050ff0c7424 */ /* 0x000fea00078e00ff */
[----:B------:R-:W-:Y:S01]  /*3390*/  R2UR UR9, R12 ;  /* 0x000000000c0972ca */ /* 0x000fe200000e0000 */
[----:B------:R-:W-:Y:S05]  /*33a0*/  IMAD.MOV.U32 R12, RZ, RZ, 0x58 ;  /* 0x00000058ff0c7424 */ /* 0x000fea00078e00ff */
[----:B------:R2:W-:Y:S01]  /*33b0*/  UTCHMMA.2CTA tmem[UR8], gdesc[UR4], tmem[UR12], tmem[UR70], idesc[UR71], UPT ;  /* 0x00ff4604080079ea */ /* 0x0005e2000ba0000c */
[C---:B-1----:R-:W-:Y:S01]  /*33c0*/  R2UR UR11, R11.reuse ;  /* 0x000000000b0b72ca */ /* 0x042fe200000e0000 */
[----:B------:R-:W-:Y:S01]  /*33d0*/  UIADD3 UR6, UPT, UPT, UR13, 0x100, URZ ;  /* 0x000001000d067890 */ /* 0x000fe2000fffe0ff */
[----:B------:R-:W-:Y:S01]  /*33e0*/  R2UR UR10, R12 ;  /* 0x000000000c0a72ca */ /* 0x000fe200000e0000 */
[----:B------:R-:W-:Y:S10]  /*33f0*/  IMAD.MOV.U32 R12, RZ, RZ, 0x60 ;  /* 0x00000060ff0c7424 */ /* 0x000ff400078e00ff */
[----:B------:R1:W-:Y:S01]  /*3400*/  UTCHMMA.2CTA tmem[UR9], gdesc[UR6], tmem[UR11], tmem[UR68], idesc[UR69], UPT ;  /* 0x00ff4406090079ea */ /* 0x0003e2000ba0000b */
[----:B--2---:R-:W-:Y:S01]  /*3410*/  UIADD3 UR4, UPT, UPT, UR13, 0x180, URZ ;  /* 0x000001800d047890 */ /* 0x004fe2000fffe0ff */
[----:B------:R-:W-:Y:S01]  /*3420*/  R2UR UR8, R12 ;  /* 0x000000000c0872ca */ /* 0x000fe200000e0000 */
[----:B------:R-:W-:Y:S07]  /*3430*/  IMAD.MOV.U32 R12, RZ, RZ, 0x68 ;  /* 0x00000068ff0c7424 */ /* 0x000fee00078e00ff */
[----:B------:R2:W-:Y:S01]  /*3440*/  UTCHMMA.2CTA tmem[UR10], gdesc[UR4], tmem[UR12], tmem[UR66], idesc[UR67], UPT ;  /* 0x00ff42040a0079ea */ /* 0x0005e2000ba0000c */
[----:B-1----:R-:W-:Y:S01]  /*3450*/  R2UR UR9, R12 ;  /* 0x000000000c0972ca */ /* 0x002fe200000e0000 */
[----:B------:R-:W-:Y:S01]  /*3460*/  UIADD3 UR6, UPT, UPT, UR13, 0x200, URZ ;  /* 0x000002000d067890 */ /* 0x000fe2000fffe0ff */
[----:B------:R-:W-:Y:S01]  /*3470*/  IMAD.MOV.U32 R12, RZ, RZ, 0x70 ;  /* 0x00000070ff0c7424 */ /* 0x000fe200078e00ff */
[----:B--2---:R-:W-:Y:S01]  /*3480*/  R2UR UR10, R11 ;  /* 0x000000000b0a72ca */ /* 0x004fe200000e0000 */
[----:B------:R-:W-:Y:S06]  /*3490*/  UIADD3 UR4, UPT, UPT, UR13, 0x280, URZ ;  /* 0x000002800d047890 */ /* 0x000fec000fffe0ff */
[----:B------:R1:W-:Y:S06]  /*34a0*/  UTCHMMA.2CTA tmem[UR8], gdesc[UR6], tmem[UR11], tmem[UR64], idesc[UR65], UPT ;  /* 0x00ff4006080079ea */ /* 0x0003ec000ba0000b */
[----:B------:R2:W-:Y:S01]  /*34b0*/  UTCHMMA.2CTA tmem[UR9], gdesc[UR4], tmem[UR10], tmem[UR62], idesc[UR63], UPT ;  /* 0x00ff3e04090079ea */ /* 0x0005e2000ba0000a */
[----:B------:R-:W3:Y:S01]  /*34c0*/  SYNCS.PHASECHK.TRANS64.TRYWAIT P0, [UR19+0xc0], R13 ;  /* 0x0000c00dff0075a7 */ /* 0x000ee20008001113 */
[----:B-1----:R-:W-:Y:S01]  /*34d0*/  UIADD3 UR8, UPT, UPT, UR15, 0x1, URZ ;  /* 0x000000010f087890 */ /* 0x002fe2000fffe0ff */
[----:B------:R-:W-:Y:S01]  /*34e0*/  R2UR UR11, R12 ;  /* 0x000000000c0b72ca */ /* 0x000fe200000e0000 */
[----:B------:R-:W-:Y:S01]  /*34f0*/  UIADD3 UR6, UPT, UPT, UR13, 0x300, URZ ;  /* 0x000003000d067890 */ /* 0x000fe2000fffe0ff */
[----:B------:R-:W-:Y:S01]  /*3500*/  IMAD.MOV.U32 R12, RZ, RZ, 0x78 ;  /* 0x00000078ff0c7424 */ /* 0x000fe200078e00ff */
[----:B------:R-:W-:Y:S01]  /*3510*/  UISETP.NE.AND UP0, UPT, UR8, 0xa, UPT ;  /* 0x0000000a0800788c */ /* 0x000fe2000bf05270 */
[----:B--23--:R-:W-:Y:S11]  /*3520*/  @!P0 BRA `(.L_x_44) ;  /* 0x000000ac00c48947 */ /* 0x00cff60003800000 */
.L_x_114:
[----:B------:R-:W-:Y:S01]  /*3530*/  USEL UR18, UR8, URZ, UP0 ;  /* 0x000000ff08127287 */ /* 0x000fe20008000000 */
[----:B------:R-:W-:Y:S01]  /*3540*/  R2UR UR14, R12 ;  /* 0x000000000c0e72ca */ /* 0x000fe200000e0000 */
[----:B------:R-:W-:Y:S01]  /*3550*/  USEL UR8, URZ, 0x1, UP0 ;  /* 0x00000001ff087887 */ /* 0x000fe20008000000 */
[----:B------:R-:W-:Y:S01]  /*3560*/  R2UR UR10, R11 ;  /* 0x000000000b0a72ca */ /* 0x000fe200000e0000 */
[----:B------:R-:W-:Y:S02]  /*3570*/  UIADD3 UR4, UPT, UPT, UR13, 0x380, URZ ;  /* 0x000003800d047890 */ /* 0x000fe4000fffe0ff */
[----:B------:R-:W-:Y:S02]  /*3580*/  ULEA UR17, UR18, UR19, 0x3 ;  /* 0x0000001312117291 */ /* 0x000fe4000f8e18ff */
[----:B------:R-:W-:Y:S01]  /*3590*/  UIADD3 UR9, UPT, UPT, UR16, 0x60, URZ ;  /* 0x0000006010097890 */ /* 0x000fe2000fffe0ff */
[----:B------:R-:W-:Y:S01]  /*35a0*/  LOP3.LUT R14, R14, UR8, RZ, 0x3c, !PT ;  /* 0x000000080e0e7c12 */ /* 0x000fe2000f8e3cff */
[----:B------:R-:W-:Y:S01]  /*35b0*/  UMOV UR7, 0x40004040 ;  /* 0x4000404000077882 */ /* 0x000fe20000000000 */
[----:B------:R-:W-:Y:S01]  /*35c0*/  UMOV UR5, 0x40004040 ;  /* 0x4000404000057882 */ /* 0x000fe20000000000 */
[----:B------:R2:W-:Y:S02]  /*35d0*/  UTCHMMA.2CTA tmem[UR11], gdesc[UR6], tmem[UR12], tmem[UR60], idesc[UR61], UPT ;  /* 0x00ff3c060b0079ea */ /* 0x0005e4000ba0000c */
[----:B-1----:R-:W-:Y:S02]  /*35e0*/  IMAD.U32 R13, R14, -0x80000000, RZ ;  /* 0x800000000e0d7824 */ /* 0x002fe400078e00ff */
[----:B------:R2:W-:Y:S01]  /*35f0*/  UTCHMMA.2CTA tmem[UR14], gdesc[UR4], tmem[UR10], tmem[UR58], idesc[UR59], UPT ;  /* 0x00ff3a040e0079ea */ /* 0x0005e2000ba0000a */
[----:B------:R2:W-:Y:S01]  /*3600*/  UTCBAR.2CTA.MULTICAST [UR9], URZ, UR41 ;  /* 0x000000ff090073e9 */ /* 0x0005e20008200829 */
[----:B------:R-:W1:Y:S02]  /*3610*/  SYNCS.PHASECHK.TRANS64.TRYWAIT P0, [UR17+0x10], R13 ;  /* 0x0000100dff0075a7 */ /* 0x000e640008001111 */
[----:B-12---:R-:W-:Y:S05]  /*3620*/  @!P0 BRA `(.L_x_45) ;  /* 0x000000ac00a48947 */ /* 0x006fea0003800000 */
.L_x_116:
[----:B------:R-:W-:Y:S01]  /*3630*/  ULEA UR4, UR18, UR19, 0xe ;  /* 0x0000001312047291 */ /* 0x000fe2000f8e70ff */
[----:B------:R-:W-:Y:S01]  /*3640*/  R2UR UR5, R10 ;  /* 0x000000000a0572ca */ /* 0x000fe200000e0000 */
[----:B------:R-:W-:Y:S01]  /*3650*/  UIADD3 UR22, UPT, UPT, UR22, 0x1, URZ ;  /* 0x0000000116167890 */ /* 0x000fe2000fffe0ff */
[----:B------:R-:W-:Y:S01]  /*3660*/  R2UR UR14, R9 ;  /* 0x00000000090e72ca */ /* 0x000fe200000e0000 */
[----:B------:R-:W-:Y:S01]  /*3670*/  UIADD3 UR4, UPT, UPT, UR4, 0x10800, URZ ;  /* 0x0001080004047890 */ /* 0x000fe2000fffe0ff */
[----:B------:R-:W-:Y:S01]  /*3680*/  R2UR UR21, R8 ;  /* 0x00000000081572ca */ /* 0x000fe200000e0000 */
[----:B------:R-:W-:Y:S01]  /*3690*/  ULOP3.LUT UR23, UR23, 0x1, URZ, 0x3c, !UPT ;  /* 0x0000000117177892 */ /* 0x000fe2000f8e3cff */
[----:B------:R-:W-:Y:S01]  /*36a0*/  R2UR UR15, R7 ;  /* 0x00000000070f72ca */ /* 0x000fe200000e0000 */
[----:B------:R-:W-:Y:S01]  /*36b0*/  USHF.R.U32.HI UR4, URZ, 0x4, UR4 ;  /* 0x00000004ff047899 */ /* 0x000fe20008011604 */
[----:B------:R-:W-:Y:S01]  /*36c0*/  R2UR UR20, R6 ;  /* 0x00000000061472ca */ /* 0x000fe200000e0000 */
[----:B------:R-:W-:Y:S01]  /*36d0*/  UMOV UR13, 0x40004040 ;  /* 0x40004040000d7882 */ /* 0x000fe20000000000 */
[----:B------:R-:W-:Y:S01]  /*36e0*/  UMOV UR9, 0x40004040 ;  /* 0x4000404000097882 */ /* 0x000fe20000000000 */
[----:B------:R-:W-:Y:S01]  /*36f0*/  ULOP3.LUT UR4, UR4, 0x3fc0, URZ, 0xc0, !UPT ;  /* 0x00003fc004047892 */ /* 0x000fe2000f8ec0ff */
[----:B------:R-:W-:Y:S01]  /*3700*/  R2UR UR16, R5 ;  /* 0x00000000051072ca */ /* 0x000fe200000e0000 */
[----:B------:R-:W-:Y:S01]  /*3710*/  UMOV UR7, 0x40004040 ;  /* 0x4000404000077882 */ /* 0x000fe20000000000 */
[----:B------:R-:W-:Y:S01]  /*3720*/  UMOV UR11, 0x40004040 ;  /* 0x40004040000b7882 */ /* 0x000fe20000000000 */
[----:B------:R-:W-:Y:S04]  /*3730*/  ULOP3.LUT UR12, UR4, 0x10000, URZ, 0xfc, !UPT ;  /* 0x00010000040c7892 */ /* 0x000fe8000f8efcff */
[----:B------:R-:W-:Y:S02]  /*3740*/  UIADD3 UR8, UPT, UPT, UR12, 0x2, URZ ;  /* 0x000000020c087890 */ /* 0x000fe4000fffe0ff */
[----:B------:R-:W-:Y:S02]  /*3750*/  UIADD3 UR6, UPT, UPT, UR12, 0x4, URZ ;  /* 0x000000040c067890 */ /* 0x000fe4000fffe0ff */
[----:B------:R-:W-:Y:S01]  /*3760*/  UIADD3 UR10, UPT, UPT, UR12, 0x6, URZ ;  /* 0x000000060c0a7890 */ /* 0x000fe2000fffe0ff */
[----:B------:R2:W-:Y:S01]  /*3770*/  UTCHMMA.2CTA gdesc[UR38], gdesc[UR12], tmem[UR5], tmem[UR56], idesc[UR57], !UPT ;  /* 0x00ff380c260075ea */ /* 0x0005e2000fa00005 */
[----:B------:R-:W-:Y:S03]  /*3780*/  UIADD3 UR4, UPT, UPT, UR12, 0x200, URZ ;  /* 0x000002000c047890 */ /* 0x000fe6000fffe0ff */
[----:B------:R3:W-:Y:S02]  /*3790*/  UTCHMMA.2CTA gdesc[UR36], gdesc[UR8], tmem[UR14], tmem[UR54], idesc[UR55], UPT ;  /* 0x00ff3608240075ea */ /* 0x0007e4000ba0000e */
[----:B------:R4:W-:Y:S02]  /*37a0*/  UTCHMMA.2CTA gdesc[UR34], gdesc[UR6], tmem[UR21], tmem[UR52], idesc[UR53], UPT ;  /* 0x00ff3406220075ea */ /* 0x0009e4000ba00015 */
[----:B------:R5:W-:Y:S01]  /*37b0*/  UTCHMMA.2CTA gdesc[UR32], gdesc[UR10], tmem[UR15], tmem[UR50], idesc[UR51], UPT ;  /* 0x00ff320a200075ea */ /* 0x000be2000ba0000f */
[----:B--2---:R-:W-:Y:S01]  /*37c0*/  UMOV UR5, 0x40004040 ;  /* 0x4000404000057882 */ /* 0x004fe20000000000 */
[----:B------:R-:W-:Y:S01]  /*37d0*/  R2UR UR13, R4 ;  /* 0x00000000040d72ca */ /* 0x000fe200000e0000 */
[----:B------:R2:W-:Y:S01]  /*37e0*/  UTCHMMA.2CTA gdesc[UR30], gdesc[UR4], tmem[UR20], tmem[UR48], idesc[UR49], UPT ;  /* 0x00ff30041e0075ea */ /* 0x0005e2000ba00014 */
[----:B---3--:R-:W-:Y:S01]  /*37f0*/  UIADD3 UR8, UPT, UPT, UR12, 0x202, URZ ;  /* 0x000002020c087890 */ /* 0x008fe2000fffe0ff */
[----:B------:R-:W-:Y:S01]  /*3800*/  R2UR UR14, R3 ;  /* 0x00000000030e72ca */ /* 0x000fe200000e0000 */
[----:B----4-:R-:W-:Y:S02]  /*3810*/  UIADD3 UR6, UPT, UPT, UR12, 0x204, URZ ;  /* 0x000002040c067890 */ /* 0x010fe4000fffe0ff */
[----:B-----5:R-:W-:Y:S02]  /*3820*/  UIADD3 UR10, UPT, UPT, UR19, 0xb0, URZ ;  /* 0x000000b0130a7890 */ /* 0x020fe4000fffe0ff */
[----:B------:R-:W-:Y:S03]  /*3830*/  UIADD3 UR11, UPT, UPT, UR17, 0x60, URZ ;  /* 0x00000060110b7890 */ /* 0x000fe6000fffe0ff */
[----:B------:R3:W-:Y:S02]  /*3840*/  UTCHMMA.2CTA gdesc[UR28], gdesc[UR8], tmem[UR16], tmem[UR46], idesc[UR47], UPT ;  /* 0x00ff2e081c0075ea */ /* 0x0007e4000ba00010 */
[----:B------:R4:W-:Y:S01]  /*3850*/  UTCHMMA.2CTA gdesc[UR26], gdesc[UR6], tmem[UR13], tmem[UR44], idesc[UR45], UPT ;  /* 0x00ff2c061a0075ea */ /* 0x0009e2000ba0000d */
[----:B--2---:R-:W-:Y:S03]  /*3860*/  UIADD3 UR4, UPT, UPT, UR12, 0x206, URZ ;  /* 0x000002060c047890 */ /* 0x004fe6000fffe0ff */
[----:B------:R-:W-:Y:S06]  /*3870*/  UMOV UR12, 0x3 ;  /* 0x00000003000c7882 */ /* 0x000fec0000000000 */
[----:B------:R2:W-:Y:S01]  /*3880*/  UTCHMMA.2CTA gdesc[UR24], gdesc[UR4], tmem[UR14], tmem[UR42], idesc[UR43], UPT ;  /* 0x00ff2a04180075ea */ /* 0x0005e2000ba0000e */
[----:B------:R5:W-:Y:S01]  /*3890*/  UTCBAR.2CTA.MULTICAST [UR10], URZ, UR12 ;  /* 0x000000ff0a0073e9 */ /* 0x000be2000820080c */
[----:B---3--:R-:W-:Y:S01]  /*38a0*/  UIADD3 UR8, UPT, UPT, UR18, 0x1, URZ ;  /* 0x0000000112087890 */ /* 0x008fe2000fffe0ff */
[----:B------:R5:W-:Y:S03]  /*38b0*/  UTCBAR.2CTA.MULTICAST [UR11], URZ, UR40 ;  /* 0x000000ff0b0073e9 */ /* 0x000be60008200828 */
[----:B------:R-:W-:Y:S04]  /*38c0*/  UISETP.NE.AND UP0, UPT, UR8, 0xa, UPT ;  /* 0x0000000a0800788c */ /* 0x000fe8000bf05270 */
[----:B----4-:R-:W-:Y:S02]  /*38d0*/  USEL UR6, URZ, 0x1, UP0 ;  /* 0x00000001ff067887 */ /* 0x010fe40008000000 */
[----:B------:R-:W-:Y:S02]  /*38e0*/  USEL UR15, UR8, URZ, UP0 ;  /* 0x000000ff080f7287 */ /* 0x000fe40008000000 */
[----:B------:R-:W-:Y:S02]  /*38f0*/  UISETP.NE.AND UP0, UPT, UR22, -0x1, UPT ;  /* 0xffffffff1600788c */ /* 0x000fe4000bf05270 */
[----:B------:R-:W-:Y:S01]  /*3900*/  LOP3.LUT R14, R14, UR6, RZ, 0x3c, !PT ;  /* 0x000000060e0e7c12 */ /* 0x000fe2000f8e3cff */
[----:B--2---:R-:W-:Y:S06]  /*3910*/  UMOV UR5, 0x1 ;  /* 0x0000000100057882 */ /* 0x004fec0000000000 */
[----:B------:R-:W-:Y:S05]  /*3920*/  BRA.U UP0, `(.L_x_46) ;  /* 0xfffffff900287547 */ /* 0x000fea000b83ffff */
.L_x_41:
[----:B----4-:R-:W-:Y:S01]  /*3930*/  UIADD3 UR6, UPT, UPT, UR19, 0x8, URZ ;  /* 0x0000000813067890 */ /* 0x010fe2000fffe0ff */
[----:B------:R-:W-:Y:S01]  /*3940*/  SHF.L.U32 R14, R14, 0x1f, RZ ;  /* 0x0000001f0e0e7819 */ /* 0x000fe200000006ff */
[----:B------:R-:W-:Y:S02]  /*3950*/  ULOP3.LUT UR4, UR75, 0xffff, URZ, 0xc0, !UPT ;  /* 0x0000ffff4b047892 */ /* 0x000fe4000f8ec0ff */
[----:B------:R-:W-:Y:S02]  /*3960*/  ULEA UR16, UR15, UR19, 0x3 ;  /* 0x000000130f107291 */ /* 0x000fe4000f8e18ff */
[----:B------:R-:W-:-:S05]  /*3970*/  USHF.L.U32 UR23, UR23, 0x1f, URZ ;  /* 0x0000001f17177899 */ /* 0x000fca00080006ff */
[----:B------:R2:W-:Y:S01]  /*3980*/  UTCBAR.2CTA.MULTICAST [UR6], URZ, UR4 ;  /* 0x000000ff060073e9 */ /* 0x0005e20008200804 */
[----:B------:R-:W-:Y:S01]  /*3990*/  MOV R7, UR23 ;  /* 0x0000001700077c02 */ /* 0x000fe20008000f00 */
[----:B------:R-:W3:Y:S02]  /*39a0*/  SYNCS.PHASECHK.TRANS64.TRYWAIT P0, [UR16+0x10], R14 ;  /* 0x0000100eff0075a7 */ /* 0x000ee40008001110 */
[----:B--23--:R-:W-:Y:S05]  /*39b0*/  @!P0 BRA `(.L_x_47) ;  /* 0x000000a800dc8947 */ /* 0x00cfea0003800000 */
.L_x_118:
[----:B------:R-:W2:Y:S01]  /*39c0*/  SYNCS.PHASECHK.TRANS64.TRYWAIT P0, [UR19+0xb8], R7 ;  /* 0x0000b807ff0075a7 */ /* 0x000ea20008001113 */
[----:B-1----:R-:W-:Y:S01]  /*39d0*/  IMAD.MOV.U32 R3, RZ, RZ, 0x100 ;  /* 0x00000100ff037424 */ /* 0x002fe200078e00ff */
[----:B------:R-:W-:Y:S01]  /*39e0*/  ULEA UR4, UR15, UR19, 0xe ;  /* 0x000000130f047291 */ /* 0x000fe2000f8e70ff */
[----:B------:R-:W-:Y:S01]  /*39f0*/  IMAD.MOV.U32 R4, RZ, RZ, 0x48 ;  /* 0x00000048ff047424 */ /* 0x000fe200078e00ff */
[----:B------:R-:W-:Y:S01]  /*3a00*/  UISETP.NE.U32.AND UP0, UPT, UR5, URZ, UPT ;  /* 0x000000ff0500728c */ /* 0x000fe2000bf05070 */
[----:B------:R-:W-:Y:S01]  /*3a10*/  IMAD.MOV.U32 R6, RZ, RZ, 0x40 ;  /* 0x00000040ff067424 */ /* 0x000fe200078e00ff */
[C---:B------:R-:W-:Y:S01]  /*3a20*/  R2UR UR31, R3.reuse ;  /* 0x00000000031f72ca */ /* 0x040fe200000e0000 */
[----:B------:R-:W-:Y:S01]  /*3a30*/  UIADD3 UR4, UPT, UPT, UR4, 0x10800, URZ ;  /* 0x0001080004047890 */ /* 0x000fe2000fffe0ff */
[----:B------:R-:W-:Y:S01]  /*3a40*/  R2UR UR28, R3 ;  /* 0x00000000031c72ca */ /* 0x000fe200000e0000 */
[----:B------:R-:W-:Y:S01]  /*3a50*/  IMAD.MOV.U32 R3, RZ, RZ, 0x60 ;  /* 0x00000060ff037424 */ /* 0x000fe200078e00ff */
[----:B------:R-:W-:Y:S01]  /*3a60*/  R2UR UR30, R4 ;  /* 0x00000000041e72ca */ /* 0x000fe200000e0000 */
[----:B------:R-:W-:Y:S01]  /*3a70*/  IMAD.MOV.U32 R4, RZ, RZ, 0x58 ;  /* 0x00000058ff047424 */ /* 0x000fe200078e00ff */
[----:B------:R-:W-:Y:S01]  /*3a80*/  USHF.R.U32.HI UR4, URZ, 0x4, UR4 ;  /* 0x00000004ff047899 */ /* 0x000fe20008011604 */
[----:B------:R-:W-:Y:S01]  /*3a90*/  R2UR UR22, R6 ;  /* 0x00000000061672ca */ /* 0x000fe200000e0000 */
[----:B------:R-:W-:Y:S01]  /*3aa0*/  IMAD.MOV.U32 R5, RZ, RZ, 0x100 ;  /* 0x00000100ff057424 */ /* 0x000fe200078e00ff */
[----:B------:R-:W-:Y:S01]  /*3ab0*/  R2UR UR27, R3 ;  /* 0x00000000031b72ca */ /* 0x000fe200000e0000 */
[----:B------:R-:W-:Y:S01]  /*3ac0*/  IMAD.MOV.U32 R3, RZ, RZ, 0x100 ;  /* 0x00000100ff037424 */ /* 0x000fe200078e00ff */
[----:B------:R-:W-:Y:S01]  /*3ad0*/  R2UR UR20, R4 ;  /* 0x00000000041472ca */ /* 0x000fe200000e0000 */
[----:B------:R-:W-:Y:S01]  /*3ae0*/  IMAD.MOV.U32 R6, RZ, RZ, 0x50 ;  /* 0x00000050ff067424 */ /* 0x000fe200078e00ff */
[----:B------:R-:W-:Y:S01]  /*3af0*/  ULOP3.LUT UR4, UR4, 0x3fc0, URZ, 0xc0, !UPT ;  /* 0x00003fc004047892 */ /* 0x000fe2000f8ec0ff */
[----:B------:R-:W-:Y:S01]  /*3b00*/  IMAD.MOV.U32 R4, RZ, RZ, 0x68 ;  /* 0x00000068ff047424 */ /* 0x000fe200078e00ff */
[C---:B------:R-:W-:Y:S01]  /*3b10*/  R2UR UR26, R3.reuse ;  /* 0x00000000031a72ca */ /* 0x040fe200000e0000 */
[----:B------:R-:W-:Y:S01]  /*3b20*/  UMOV UR44, 0x0 ;  /* 0x00000000002c7882 */ /* 0x000fe20000000000 */
[----:B------:R-:W-:Y:S01]  /*3b30*/  R2UR UR25, R3 ;  /* 0x00000000031972ca */ /* 0x000fe200000e0000 */
[----:B------:R-:W-:Y:S01]  /*3b40*/  UMOV UR45, 0x10210490 ;  /* 0x10210490002d7882 */ /* 0x000fe20000000000 */
[C---:B------:R-:W-:Y:S01]  /*3b50*/  R2UR UR32, R5.reuse ;  /* 0x00000000052072ca */ /* 0x040fe200000e0000 */
[----:B------:R-:W-:Y:S01]  /*3b60*/  UMOV UR42, 0x0 ;  /* 0x00000000002a7882 */ /* 0x000fe20000000000 */
[----:B------:R-:W-:Y:S01]  /*3b70*/  R2UR UR17, R6 ;  /* 0x00000000061172ca */ /* 0x000fe200000e0000 */
[----:B------:R-:W-:Y:S01]  /*3b80*/  UMOV UR43, 0x10210490 ;  /* 0x10210490002b7882 */ /* 0x000fe20000000000 */
[----:B------:R-:W-:Y:S01]  /*3b90*/  R2UR UR29, R5 ;  /* 0x00000000051d72ca */ /* 0x000fe200000e0000 */
[----:B-----5:R-:W-:Y:S01]  /*3ba0*/  UMOV UR40, 0x0 ;  /* 0x0000000000287882 */ /* 0x020fe20000000000 */
[----:B------:R-:W-:Y:S01]  /*3bb0*/  UMOV UR41, 0x10210490 ;  /* 0x1021049000297882 */ /* 0x000fe20000000000 */
[----:B------:R-:W-:Y:S01]  /*3bc0*/  UMOV UR38, 0x0 ;  /* 0x0000000000267882 */ /* 0x000fe20000000000 */
[----:B------:R-:W-:Y:S01]  /*3bd0*/  UMOV UR39, 0x10210490 ;  /* 0x1021049000277882 */ /* 0x000fe20000000000 */
[----:B------:R-:W-:Y:S01]  /*3be0*/  UMOV UR36, 0x0 ;  /* 0x0000000000247882 */ /* 0x000fe20000000000 */
[----:B------:R-:W-:Y:S01]  /*3bf0*/  UMOV UR37, 0x10210490 ;  /* 0x1021049000257882 */ /* 0x000fe20000000000 */
[----:B------:R-:W1:Y:S01]  /*3c00*/  S2UR UR18, SR_CgaCtaId ;  /* 0x00000000001279c3 */ /* 0x000e620000008800 */
[----:B------:R-:W-:Y:S01]  /*3c10*/  UMOV UR13, 0x400 ;  /* 0x00000400000d7882 */ /* 0x000fe20000000000 */
[----:B------:R-:W-:Y:S01]  /*3c20*/  UIADD3 UR10, UPT, UPT, UR4, 0x80, URZ ;  /* 0x00000080040a7890 */ /* 0x000fe2000fffe0ff */
[----:B------:R-:W-:Y:S01]  /*3c30*/  R2UR UR24, R4 ;  /* 0x00000000041872ca */ /* 0x000fe200000e0000 */
[----:B------:R-:W-:Y:S01]  /*3c40*/  UIADD3 UR8, UPT, UPT, UR4, 0x100, URZ ;  /* 0x0000010004087890 */ /* 0x000fe2000fffe0ff */
[----:B------:R-:W-:Y:S01]  /*3c50*/  IMAD.U32 R3, RZ, RZ, UR23 ;  /* 0x00000017ff037e24 */ /* 0x000fe2000f8e00ff */
[----:B------:R-:W-:-:S02]  /*3c60*/  UIADD3 UR6, UPT, UPT, UR4, 0x180, URZ ;  /* 0x0000018004067890 */ /* 0x000fc4000fffe0ff */
[----:B------:R-:W-:Y:S02]  /*3c70*/  UIADD3 UR14, UPT, UPT, UR4, 0x200, URZ ;  /* 0x00000200040e7890 */ /* 0x000fe4000fffe0ff */
[----:B------:R-:W-:Y:S01]  /*3c80*/  UIADD3 UR12, UPT, UPT, UR4, 0x280, URZ ;  /* 0x00000280040c7890 */ /* 0x000fe2000fffe0ff */
[----:B------:R-:W-:Y:S01]  /*3c90*/  UMOV UR34, 0x0 ;  /* 0x0000000000227882 */ /* 0x000fe20000000000 */
[----:B------:R-:W-:Y:S01]  /*3ca0*/  UMOV UR35, 0x10210490 ;  /* 0x1021049000237882 */ /* 0x000fe20000000000 */
[----:B------:R-:W-:Y:S01]  /*3cb0*/  UMOV UR5, 0x40004040 ;  /* 0x4000404000057882 */ /* 0x000fe20000000000 */
[----:B------:R-:W-:Y:S01]  /*3cc0*/  UMOV UR11, 0x40004040 ;  /* 0x40004040000b7882 */ /* 0x000fe20000000000 */
[----:B------:R-:W-:Y:S01]  /*3cd0*/  UMOV UR9, 0x40004040 ;  /* 0x4000404000097882 */ /* 0x000fe20000000000 */
[----:B------:R-:W-:Y:S01]  /*3ce0*/  UMOV UR7, 0x40004040 ;  /* 0x4000404000077882 */ /* 0x000fe20000000000 */
[----:B-12---:R-:W-:Y:S05]  /*3cf0*/  @!P0 BRA `(.L_x_48) ;  /* 0x000000a800288947 */ /* 0x006fea0003800000 */
.L_x_120:
[----:B------:R-:W-:Y:S01]  /*3d00*/  ULEA UR19, UR18, UR13, 0x18 ;  /* 0x0000000d12137291 */ /* 0x000fe2000f8ec0ff */
[----:B------:R2:W-:Y:S01]  /*3d10*/  UTCHMMA.2CTA tmem[UR22], gdesc[UR4], tmem[UR32], tmem[UR44], idesc[UR45], UP0 ;  /* 0x00ff2c04160079ea */ /* 0x0005e20008200020 */
[----:B------:R3:W-:Y:S01]  /*3d20*/  UTCHMMA.2CTA tmem[UR30], gdesc[UR10], tmem[UR31], tmem[UR42], idesc[UR43], UPT ;  /* 0x00ff2a0a1e0079ea */ /* 0x0007e2000ba0001f */
[----:B------:R-:W-:Y:S01]  /*3d30*/  UMOV UR15, 0x40004040 ;  /* 0x40004040000f7882 */ /* 0x000fe20000000000 */
[----:B------:R4:W-:Y:S01]  /*3d40*/  UTCHMMA.2CTA tmem[UR17], gdesc[UR8], tmem[UR29], tmem[UR40], idesc[UR41], UPT ;  /* 0x00ff2808110079ea */ /* 0x0009e2000ba0001d */
[----:B------:R-:W-:Y:S01]  /*3d50*/  UMOV UR13, 0x40004040 ;  /* 0x40004040000d7882 */ /* 0x000fe20000000000 */
[----:B------:R5:W-:Y:S01]  /*3d60*/  UTCHMMA.2CTA tmem[UR20], gdesc[UR6], tmem[UR28], tmem[UR38], idesc[UR39], UPT ;  /* 0x00ff2606140079ea */ /* 0x000be2000ba0001c */
[----:B------:R-:W-:Y:S01]  /*3d70*/  UTCHMMA.2CTA tmem[UR27], gdesc[UR14], tmem[UR26], tmem[UR36], idesc[UR37], UPT ;  /* 0x00ff240e1b0079ea */ /* 0x000fe2000ba0001a */
[----:B------:R1:W-:Y:S01]  /*3d80*/  UTCHMMA.2CTA tmem[UR24], gdesc[UR12], tmem[UR25], tmem[UR34], idesc[UR35], UPT ;  /* 0x00ff220c180079ea */ /* 0x0003e2000ba00019 */
[----:B------:R-:W1:Y:S01]  /*3d90*/  SYNCS.PHASECHK.TRANS64.TRYWAIT P0, [UR19+0xc0], R3 ;  /* 0x0000c003ff0075a7 */ /* 0x000e620008001113 */
[----:B------:R-:W-:-:S02]  /*3da0*/  IMAD.MOV.U32 R5, RZ, RZ, 0x70 ;  /* 0x00000070ff057424 */ /* 0x000fc400078e00ff */
[----:B-1----:R-:W-:-:S03]  /*3db0*/  IMAD.MOV.U32 R4, RZ, RZ, 0x100 ;  /* 0x00000100ff047424 */ /* 0x002fc600078e00ff */
[----:B------:R-:W-:Y:S01]  /*3dc0*/  R2UR UR21, R5 ;  /* 0x00000000051572ca */ /* 0x000fe200000e0000 */
[----:B------:R-:W-:Y:S01]  /*3dd0*/  IMAD.MOV.U32 R5, RZ, RZ, 0x78 ;  /* 0x00000078ff057424 */ /* 0x000fe200078e00ff */
[C---:B--2---:R-:W-:Y:S01]  /*3de0*/  R2UR UR22, R4.reuse ;  /* 0x00000000041672ca */ /* 0x044fe200000e0000 */
[----:B---3--:R-:W-:Y:S02]  /*3df0*/  UIADD3 UR11, UPT, UPT, UR16, 0x60, URZ ;  /* 0x00000060100b7890 */ /* 0x008fe4000fffe0ff */
[----:B----4-:R-:W-:Y:S02]  /*3e00*/  ULOP3.LUT UR17, UR75, 0xffff, URZ, 0xc0, !UPT ;  /* 0x0000ffff4b117892 */ /* 0x010fe4000f8ec0ff */
[----:B-----5:R-:W-:Y:S01]  /*3e10*/  UIADD3 UR6, UPT, UPT, UR4, 0x300, URZ ;  /* 0x0000030004067890 */ /* 0x020fe2000fffe0ff */
[----:B------:R-:W-:Y:S01]  /*3e20*/  R2UR UR20, R5 ;  /* 0x00000000051472ca */ /* 0x000fe200000e0000 */
[----:B------:R-:W-:Y:S01]  /*3e30*/  UIADD3 UR4, UPT, UPT, UR4, 0x380, URZ ;  /* 0x0000038004047890 */ /* 0x000fe2000fffe0ff */
[----:B------:R-:W-:Y:S01]  /*3e40*/  R2UR UR12, R4 ;  /* 0x00000000040c72ca */ /* 0x000fe200000e0000 */
[----:B------:R-:W-:Y:S01]  /*3e50*/  UIADD3 UR10, UPT, UPT, UR19, 0xd0, URZ ;  /* 0x000000d0130a7890 */ /* 0x000fe2000fffe0ff */
[----:B------:R-:W-:Y:S01]  /*3e60*/  UMOV UR24, 0x0 ;  /* 0x0000000000187882 */ /* 0x000fe20000000000 */
[----:B------:R-:W-:Y:S01]  /*3e70*/  UMOV UR25, 0x10210490 ;  /* 0x1021049000197882 */ /* 0x000fe20000000000 */
[----:B------:R-:W-:Y:S01]  /*3e80*/  UMOV UR14, 0x0 ;  /* 0x00000000000e7882 */ /* 0x000fe20000000000 */
[----:B------:R-:W-:Y:S01]  /*3e90*/  UMOV UR15, 0x10210490 ;  /* 0x10210490000f7882 */ /* 0x000fe20000000000 */
[----:B------:R-:W-:Y:S01]  /*3ea0*/  UMOV UR13, 0x3 ;  /* 0x00000003000d7882 */ /* 0x000fe20000000000 */
[----:B------:R-:W-:Y:S01]  /*3eb0*/  UMOV UR7, 0x40004040 ;  /* 0x4000404000077882 */ /* 0x000fe20000000000 */
[----:B------:R-:W-:Y:S01]  /*3ec0*/  UMOV UR5, 0x40004040 ;  /* 0x4000404000057882 */ /* 0x000fe20000000000 */
[----:B------:R-:W-:Y:S06]  /*3ed0*/  @!P0 BRA `(.L_x_49) ;  /* 0x000000a400d08947 */ /* 0x000fec0003800000 */
.L_x_122:
[----:B------:R2:W-:Y:S01]  /*3ee0*/  UTCHMMA.2CTA tmem[UR21], gdesc[UR6], tmem[UR22], tmem[UR24], idesc[UR25], UPT ;  /* 0x00ff1806150079ea */ /* 0x0005e2000ba00016 */
[----:B------:R2:W-:Y:S01]  /*3ef0*/  UTCHMMA.2CTA tmem[UR20], gdesc[UR4], tmem[UR12], tmem[UR14], idesc[UR15], UPT ;  /* 0x00ff0e04140079ea */ /* 0x0005e2000ba0000c */
[----:B------:R2:W-:Y:S01]  /*3f00*/  UTCBAR.2CTA.MULTICAST [UR10], URZ, UR13 ;  /* 0x000000ff0a0073e9 */ /* 0x0005e2000820080d */
[----:B------:R2:W-:Y:S01]  /*3f10*/  UTCBAR.2CTA.MULTICAST [UR11], URZ, UR17 ;  /* 0x000000ff0b0073e9 */ /* 0x0005e20008200811 */
[----:B------:R-:W-:Y:S01]  /*3f20*/  NOP ;  /* 0x0000000000007918 */ /* 0x000fe20000000000 */
.L_x_38:
[----:B------:R-:W-:Y:S01]  /*3f30*/  ELECT P0, URZ, PT ;  /* 0x0000000000ff782f */ /* 0x000fe20003800000 */
[----:B------:R-:W-:Y:S01]  /*3f40*/  IMAD.MOV.U32 R4, RZ, RZ, 0x1 ;  /* 0x00000001ff047424 */ /* 0x000fe200078e00ff */
[----:B--2---:R-:W-:Y:S01]  /*3f50*/  UMOV UR5, 0x40 ;  /* 0x0000004000057882 */ /* 0x004fe20000000000 */
[----:B------:R-:W-:Y:S01]  /*3f60*/  ULOP3.LUT UR4, UR18, 0x1, URZ, 0x3c, !UPT ;  /* 0x0000000112047892 */ /* 0x000fe2000f8e3cff */
[----:B------:R-:W-:Y:S01]  /*3f70*/  UVIRTCOUNT.DEALLOC.SMPOOL 0x80 ;  /* 0x000000800000784c */ /* 0x000fe20000000000 */
[----:B------:R-:W-:Y:S02]  /*3f80*/  ULEA UR5, UR18, UR5, 0x18 ;  /* 0x0000000512057291 */ /* 0x000fe4000f8ec0ff */
[----:B------:R-:W-:Y:S01]  /*3f90*/  UIADD3 UR6, UPT, UPT, UR19, 0x120, URZ ;  /* 0x0000012013067890 */ /* 0x000fe2000fffe0ff */
[----:B------:R-:W-:-:S03]  /*3fa0*/  UMOV UR9, 0x1 ;  /* 0x0000000100097882 */ /* 0x000fc60000000000 */
[----:B------:R-:W-:Y:S01]  /*3fb0*/  UPRMT UR4, UR4, 0x654, UR6 ;  /* 0x0000065404047896 */ /* 0x000fe20008000006 */
[----:B-1----:R-:W-:Y:S02]  /*3fc0*/  MOV R3, UR9 ;  /* 0x0000000900037c02 */ /* 0x002fe40008000f00 */
[----:B------:R1:W-:Y:S01]  /*3fd0*/  @P0 STS.U8 [UR5], R4 ;  /* 0x00000004ff000988 */ /* 0x0003e20008000005 */
[----:B------:R-:W-:Y:S06]  /*3fe0*/  BAR.SYNC.DEFER_BLOCKING 0x2, 0x120 ;  /* 0x0084800000007b1d */ /* 0x000fec0000010000 */
[----:B------:R1:W-:Y:S01]  /*3ff0*/  SYNCS.ARRIVE.TRANS64.RED.ART0 RZ, [UR4], R3 ;  /* 0x00000003ffff79a7 */ /* 0x0003e20008500404 */
[----:B------:R-:W2:Y:S02]  /*4000*/  SYNCS.PHASECHK.TRANS64.TRYWAIT P0, [UR19+0x120], RZ ;  /* 0x000120ffff0075a7 */ /* 0x000ea40008001113 */
[----:B-12---:R-:W-:Y:S05]  /*4010*/  @!P0 BRA `(.L_x_50) ;  /* 0x000000a400a88947 */ /* 0x006fea0003800000 */
.L_x_124:
[----:B------:R-:W-:Y:S01]  /*4020*/  NOP ;  /* 0x0000000000007918 */ /* 0x000fe20000000000 */
[----:B------:R-:W-:Y:S01]  /*4030*/  UMOV UR4, 0x50 ;  /* 0x0000005000047882 */ /* 0x000fe20000000000 */
[----:B------:R-:W-:Y:S01]  /*4040*/  UMOV UR6, 0xffff ;  /* 0x0000ffff00067882 */ /* 0x000fe20000000000 */
[----:B------:R-:W-:Y:S02]  /*4050*/  ULEA UR8, UR18, UR4, 0x18 ;  /* 0x0000000412087291 */ /* 0x000fe4000f8ec0ff */
[----:B------:R-:W-:-:S04]  /*4060*/  ULOP3.LUT UR4, UR77, 0xffff, URZ, 0xc0, !UPT ;  /* 0x0000ffff4d047892 */ /* 0x000fc8000f8ec0ff */
[----:B------:R-:W-:-:S03]  /*4070*/  USHF.R.U32.HI UR4, URZ, 0x5, UR4 ;  /* 0x00000005ff047899 */ /* 0x000fc60008011604 */
[----:B-1----:R-:W1:Y:S01]  /*4080*/  LDS R3, [UR8] ;  /* 0x00000008ff037984 */ /* 0x002e620008000800 */
[----:B------:R-:W-:Y:S02]  /*4090*/  UIADD3 UR5, UPT, UPT, UR4, 0x10, URZ ;  /* 0x0000001004057890 */ /* 0x000fe4000fffe0ff */
[----:B------:R-:W-:Y:S02]  /*40a0*/  USHF.L.U32 UR6, UR6, UR4, URZ ;  /* 0x0000000406067299 */ /* 0x000fe400080006ff */
[----:B------:R-:W-:-:S04]  /*40b0*/  USHF.L.U32 UR4, UR9, UR5, URZ ;  /* 0x0000000509047299 */ /* 0x000fc800080006ff */
[----:B------:R-:W-:-:S04]  /*40c0*/  ULOP3.LUT UR4, UR4, UR6, URZ, 0xfc, !UPT ;  /* 0x0000000604047292 */ /* 0x000fc8000f8efcff */
[----:B------:R-:W-:Y:S01]  /*40d0*/  ULOP3.LUT UR6, UR4, 0xffff, URZ, 0xc0, !UPT ;  /* 0x0000ffff04067892 */ /* 0x000fe2000f8ec0ff */
[----:B-1----:R-:W-:-:S13]  /*40e0*/  R2UR UR7, R3 ;  /* 0x00000000030772ca */ /* 0x002fda00000e0000 */
[----:B------:R-:W-:-:S04]  /*40f0*/  ULOP3.LUT UR5, UR4, 0xffff, UR7, 0x80, !UPT ;  /* 0x0000ffff04057892 */ /* 0x000fc8000f8e8007 */
[----:B------:R-:W-:-:S09]  /*4100*/  UISETP.NE.AND UP0, UPT, UR5, UR6, UPT ;  /* 0x000000060500728c */ /* 0x000fd2000bf05270 */
[----:B------:R-:W-:Y:S05]  /*4110*/  BRA.U UP0, `(.L_x_51) ;  /* 0x00000001004c7547 */ /* 0x000fea000b800000 */
[----:B------:R-:W-:Y:S02]  /*4120*/  USHF.R.U32.HI UR5, URZ, 0x10, UR4 ;  /* 0x00000010ff057899 */ /* 0x000fe40008011604 */
[----:B------:R-:W-:-:S04]  /*4130*/  USHF.R.U32.HI UR6, URZ, 0x10, UR7 ;  /* 0x00000010ff067899 */ /* 0x000fc80008011607 */
[----:B------:R-:W-:-:S04]  /*4140*/  ULOP3.LUT UR6, UR6, UR5, URZ, 0xc0, !UPT ;  /* 0x0000000506067292 */ /* 0x000fc8000f8ec0ff */
[----:B------:R-:W-:-:S09]  /*4150*/  UISETP.NE.AND UP0, UPT, UR6, UR5, UPT ;  /* 0x000000050600728c */ /* 0x000fd2000bf05270 */
[----:B------:R-:W-:Y:S05]  /*4160*/  BRA.U UP0, `(.L_x_52) ;  /* 0x00000001002c7547 */ /* 0x000fea000b800000 */
[----:B------:R-:W1:Y:S01]  /*4170*/  S2R R4, SR_LANEID ;  /* 0x0000000000047919 */ /* 0x000e620000000000 */
[----:B------:R-:W-:-:S03]  /*4180*/  ULOP3.LUT UR5, URZ, UR4, URZ, 0x33, !UPT ;  /* 0x00000004ff057292 */ /* 0x000fc6000f8e33ff */
[----:B------:R-:W-:Y:S02]  /*4190*/  VOTEU.ANY UR4, UPT, PT ;  /* 0x0000000000047886 */ /* 0x000fe400038e0100 */
[----:B------:R-:W-:Y:S01]  /*41a0*/  UFLO.U32 UR4, UR4 ;  /* 0x00000004000472bd */ /* 0x000fe200080e0000 */
[----:B------:R-:W-:-:S04]  /*41b0*/  IMAD.U32 R3, RZ, RZ, UR5 ;  /* 0x00000005ff037e24 */ /* 0x000fc8000f8e00ff */
[----:B------:R-:W2:Y:S02]  /*41c0*/  REDUX UR6, R3 ;  /* 0x00000000030673c4 */ /* 0x000ea40000000000 */
[----:B------:R3:W-:Y:S01]  /*41d0*/  UTCATOMSWS.AND URZ, UR5 ;  /* 0x0000000500ff79e3 */ /* 0x0007e20008000000 */
[----:B-1----:R-:W-:Y:S02]  /*41e0*/  ISETP.EQ.U32.AND P0, PT, R4, UR4, PT ;  /* 0x0000000404007c0c */ /* 0x002fe4000bf02070 */
[----:B--2---:R-:W-:-:S11]  /*41f0*/  MOV R4, UR6 ;  /* 0x0000000600047c02 */ /* 0x004fd60008000f00 */
[----:B------:R3:W-:Y:S01]  /*4200*/  @P0 ATOMS.AND RZ, [UR8], R4 ;  /* 0x00000004ffff098c */ /* 0x0007e2000a800008 */
[----:B------:R-:W-:Y:S05]  /*4210*/  BRA `(.L_x_53) ;  /* 0x0000000000147947 */ /* 0x000fea0003800000 */
.L_x_52:
[----:B------:R-:W-:Y:S02]  /*4220*/  MOV R4, 0x4240 ;  /* 0x0000424000047802 */ /* 0x000fe40000000f00 */
[----:B------:R-:W-:Y:S05]  /*4230*/  CALL.REL.NOINC `($__internal_0_$__cuda_sm10x_tcgen05_guardrail_trap_col_being_dealloced_not_returned_by_alloc) ;  /* 0x000000a800887944 */ /* 0x000fea0003c00000 */
[----:B------:R-:W-:Y:S05]  /*4240*/  BRA `(.L_x_53) ;  /* 0x0000000000087947 */ /* 0x000fea0003800000 */
.L_x_51:
[----:B------:R-:W-:Y:S02]  /*4250*/  MOV R4, 0x4270 ;  /* 0x0000427000047802 */ /* 0x000fe40000000f00 */
[----:B------:R-:W-:Y:S05]  /*4260*/  CALL.REL.NOINC `($__internal_2_$__cuda_sm10x_tcgen05_guardrail_trap_unallocated_columns_being_dealloced) ;  /* 0x000000a800947944 */ /* 0x000fea0003c00000 */
.L_x_53:
[----:B------:R-:W-:Y:S01]  /*4270*/  NOP ;  /* 0x0000000000007918 */ /* 0x000fe20000000000 */
[----:B------:R-:W-:Y:S05]  /*4280*/  BRA `(.L_x_54) ;  /* 0x0000000000047947 */ /* 0x000fea0003800000 */
.L_x_9:
[----:B------:R-:W-:Y:S01]  /*4290*/  NOP ;  /* 0x0000000000007918 */ /* 0x000fe20000000000 */
.L_x_54:
[----:B------:R-:W-:Y:S02]  /*42a0*/  UISETP.NE.AND UP1, UPT, UR74, 0xc, UPT ;  /* 0x0000000c4a00788c */ /* 0x000fe4000bf25270 */
[----:B------:R-:W-:-:S07]  /*42b0*/  UISETP.NE.AND UP0, UPT, UR74, 0xd, UPT ;  /* 0x0000000d4a00788c */ /* 0x000fce000bf05270 */
[----:B------:R-:W-:Y:S05]  /*42c0*/  BRA.U UP1, `(.L_x_55) ;  /* 0x00000001012c7547 */ /* 0x000fea000b800000 */
[----:B------:R-:W1:Y:S01]  /*42d0*/  S2UR UR4, SR_CgaCtaId ;  /* 0x00000000000479c3 */ /* 0x000e620000008800 */
[----:B------:R-:W-:Y:S01]  /*42e0*/  UMOV UR6, 0x400 ;  /* 0x0000040000067882 */ /* 0x000fe20000000000 */
[----:B---3--:R-:W-:Y:S01]  /*42f0*/  UMOV UR5, 0x20 ;  /* 0x0000002000057882 */ /* 0x008fe20000000000 */
[----:B------:R-:W-:Y:S01]  /*4300*/  ELECT P0, URZ, PT ;  /* 0x0000000000ff782f */ /* 0x000fe20003800000 */
[----:B-1----:R-:W-:Y:S02]  /*4310*/  ULEA UR6, UR4, UR6, 0x18 ;  /* 0x0000000604067291 */ /* 0x002fe4000f8ec0ff */
[----:B------:R-:W-:-:S04]  /*4320*/  UIADD3 UR4, UPT, UPT, -UR5, 0x100000, URZ ;  /* 0x0010000005047890 */ /* 0x000fc8000fffe1ff */
[----:B------:R-:W-:Y:S02]  /*4330*/  USHF.L.U32 UR5, UR4, 0xb, URZ ;  /* 0x0000000b04057899 */ /* 0x000fe400080006ff */
[----:B------:R-:W-:Y:S01]  /*4340*/  USHF.L.U32 UR4, UR4, 0x1, URZ ;  /* 0x0000000104047899 */ /* 0x000fe200080006ff */
[----:B------:R-:W1:Y:S11]  /*4350*/  FENCE.VIEW.ASYNC.S ;  /* 0x00000000000073c6 */ /* 0x000e760000000000 */
[----:B-1----:R1:W3:Y:S01]  /*4360*/  SYNCS.EXCH.64 URZ, [UR6+0x120], UR4 ;  /* 0x0001200406ff75b2 */ /* 0x0022e20008000100 */
[----:B------:R-:W-:Y:S01]  /*4370*/  NOP ;  /* 0x0000000000007918 */ /* 0x000fe20000000000 */
.L_x_55:
[----:B------:R-:W-:Y:S01]  /*4380*/  NOP ;  /* 0x0000000000007918 */ /* 0x000fe20000000000 */
[----:B------:R-:W-:Y:S05]  /*4390*/  BRA.U UP0, `(.L_x_56) ;  /* 0x0000000500307547 */ /* 0x000fea000b800000 */
[----:B------:R-:W-:-:S08]  /*43a0*/  NOP ;  /* 0x0000000000007918 */ /* 0x000fd00000000000 */
[----:B------:R-:W1:-:S00]  /*43b0*/  USETMAXREG.DEALLOC.CTAPOOL 0x30 ;  /* 0x00000030000079c8 */ /* 0x000e4000080e0500 */
[----:B-1----:R-:W1:Y:S01]  /*43c0*/  LDCU UR4, c[0x0][0x640] ;  /* 0x0000c800ff0477ac */ /* 0x002e620008000800 */
[----:B------:R-:W2:Y:S01]  /*43d0*/  LDCU.U8 UR8, c[0x0][0x644] ;  /* 0x0000c880ff0877ac */ /* 0x000ea20008000000 */
[----:B------:R-:W4:Y:S01]  /*43e0*/  LDCU.U8 UR7, c[0x0][0x645] ;  /* 0x0000c8a0ff0777ac */ /* 0x000f220008000000 */
[----:B------:R-:W5:Y:S01]  /*43f0*/  LDCU UR6, c[0x0][0x654] ;  /* 0x0000ca80ff0677ac */ /* 0x000f620008000800 */
[----:B------:R-:W3:Y:S02]  /*4400*/  LDCU.U8 UR13, c[0x0][0x638] ;  /* 0x0000c700ff0d77ac */ /* 0x000ee40008000000 */
[----:B-1-3--:R-:W-:Y:S01]  /*4410*/  UIMAD.WIDE.U32 UR4, UR76, UR4, URZ ;  /* 0x000000044c0472a5 */ /* 0x00afe2000f8e00ff */
[----:B------:R-:W1:Y:S03]  /*4420*/  LDCU.U8 UR14, c[0x0][0x650] ;  /* 0x0000ca00ff0e77ac */ /* 0x000e660008000000 */
[----:B------:R-:W-:Y:S01]  /*4430*/  UIADD3 UR4, UPT, UPT, -UR5, UR76, URZ ;  /* 0x0000004c05047290 */ /* 0x000fe2000fffe1ff */
[----:B------:R-:W3:Y:S03]  /*4440*/  LDCU.U8 UR11, c[0x0][0x639] ;  /* 0x0000c720ff0b77ac */ /* 0x000ee60008000000 */
[----:B--2---:R-:W-:Y:S01]  /*4450*/  USHF.R.U32.HI UR4, URZ, UR8, UR4 ;  /* 0x00000008ff047299 */ /* 0x004fe20008011604 */
[----:B------:R-:W2:Y:S03]  /*4460*/  LDCU.64 UR8, c[0x0][0x630] ;  /* 0x0000c600ff0877ac */ /* 0x000ea60008000a00 */
[----:B------:R-:W-:Y:S01]  /*4470*/  UIADD3 UR4, UPT, UPT, UR5, UR4, URZ ;  /* 0x0000000405047290 */ /* 0x000fe2000fffe0ff */
[----:B------:R-:W3:Y:S03]  /*4480*/  LDCU.U8 UR12, c[0x0][0x651] ;  /* 0x0000ca20ff0c77ac */ /* 0x000ee60008000000 */
[----:B----4-:R-:W-:Y:S01]  /*4490*/  USHF.R.U32.HI UR10, URZ, UR7, UR4 ;  /* 0x00000007ff0a7299 */ /* 0x010fe20008011604 */
[----:B------:R-:W4:Y:S03]  /*44a0*/  LDCU UR7, c[0x0][0x63c] ;  /* 0x0000c780ff0777ac */ /* 0x000f260008000800 */
[----:B-----5:R-:W-:-:S02]  /*44b0*/  UISETP.GE.AND UP0, UPT, UR10, UR6, UPT ;  /* 0x000000060a00728c */ /* 0x020fc4000bf06270 */
[----:B------:R-:W-:Y:S02]  /*44c0*/  UIADD3 UR4, UPT, UPT, -UR10, URZ, URZ ;  /* 0x000000ff0a047290 */ /* 0x000fe4000fffe1ff */
[----:B-1----:R-:W-:Y:S01]  /*44d0*/  USEL UR6, UR13, UR14, !UP0 ;  /* 0x0000000e0d067287 */ /* 0x002fe2000c000000 */
[----:B------:R-:W1:Y:S03]  /*44e0*/  LDCU.U8 UR14, c[0x0][0x62c] ;  /* 0x0000c580ff0e77ac */ /* 0x000e660008000000 */
[----:B------:R-:W-:-:S03]  /*44f0*/  ULOP3.LUT UR6, UR6, 0xff, URZ, 0xc0, !UPT ;  /* 0x000000ff06067892 */ /* 0x000fc6000f8ec0ff */
[----:B--2---:R-:W2:Y:S01]  /*4500*/  @UP0 LDCU UR9, c[0x0][0x64c] ;  /* 0x0000c980ff0907ac */ /* 0x004ea20008000800 */
[----:B----4-:R-:W-:Y:S01]  /*4510*/  UIMAD UR7, UR4, UR7, UR76 ;  /* 0x00000007040772a4 */ /* 0x010fe2000f8e024c */
[----:B------:R-:W4:Y:S03]  /*4520*/  @UP0 LDCU UR8, c[0x0][0x648] ;  /* 0x0000c900ff0807ac */ /* 0x000f260008000800 */
[----:B--2---:R-:W-:Y:S02]  /*4530*/  UIMAD.WIDE.U32 UR4, UR7, UR9, URZ ;  /* 0x00000009070472a5 */ /* 0x004fe4000f8e00ff */
[----:B---3--:R-:W-:Y:S02]  /*4540*/  USEL UR9, UR11, UR12, !UP0 ;  /* 0x0000000c0b097287 */ /* 0x008fe4000c000000 */
[----:B------:R-:W-:Y:S01]  /*4550*/  UIADD3 UR4, UPT, UPT, UR7, -UR5, URZ ;  /* 0x8000000507047290 */ /* 0x000fe2000fffe0ff */
[----:B------:R-:W2:Y:S03]  /*4560*/  LDCU.64 UR12, c[0x0][0x620] ;  /* 0x0000c400ff0c77ac */ /* 0x000ea60008000a00 */
[----:B------:R-:W-:-:S02]  /*4570*/  USHF.R.U32.HI UR4, URZ, UR6, UR4 ;  /* 0x00000006ff047299 */ /* 0x000fc40008011604 */
[----:B------:R-:W-:Y:S02]  /*4580*/  ULOP3.LUT UR6, UR9, 0xff, URZ, 0xc0, !UPT ;  /* 0x000000ff09067892 */ /* 0x000fe4000f8ec0ff */
[----:B------:R-:W-:Y:S01]  /*4590*/  UIADD3 UR4, UPT, UPT, UR5, UR4, URZ ;  /* 0x0000000405047290 */ /* 0x000fe2000fffe0ff */
[----:B------:R-:W3:Y:S03]  /*45a0*/  LDCU UR5, c[0x0][0x628] ;  /* 0x0000c500ff0577ac */ /* 0x000ee60008000800 */
[----:B------:R-:W-:Y:S01]  /*45b0*/  USHF.R.U32.HI UR9, URZ, UR6, UR4 ;  /* 0x00000006ff097299 */ /* 0x000fe20008011604 */
[----:B------:R-:W5:Y:S03]  /*45c0*/  LDCU.U8 UR11, c[0x0][0x62d] ;  /* 0x0000c5a0ff0b77ac */ /* 0x000f660008000000 */
[----:B------:R-:W-:-:S04]  /*45d0*/  UIADD3 UR4, UPT, UPT, -UR9, URZ, URZ ;  /* 0x000000ff09047290 */ /* 0x000fc8000fffe1ff */
[----:B----4-:R-:W-:-:S04]  /*45e0*/  UIMAD UR4, UR8, UR4, UR7 ;  /* 0x00000004080472a4 */ /* 0x010fc8000f8e0207 */
[----:B--2---:R-:W-:-:S04]  /*45f0*/  UIMAD UR6, UR10, UR12, UR4 ;  /* 0x0000000c0a0672a4 */ /* 0x004fc8000f8e0204 */
[----:B---3--:R-:W-:-:S07]  /*4600*/  UIMAD.WIDE.U32 UR4, UR6, UR5, URZ ;  /* 0x00000005060472a5 */ /* 0x008fce000f8e00ff */
[----:B------:R-:W-:Y:S02]  /*4610*/  UMOV UR4, UR5 ;  /* 0x0000000500047c82 */ /* 0x000fe40008000000 */
[----:B------:R-:W-:Y:S02]  /*4620*/  UIADD3 UR12, UPT, UPT, UR6, -UR4, URZ ;  /* 0x80000004060c7290 */ /* 0x000fe4000fffe0ff */
[----:B------:R-:W2:Y:S02]  /*4630*/  LDCU UR5, c[0x0][0x60c] ;  /* 0x0000c180ff0577ac */ /* 0x000ea40008000800 */
[----:B-1----:R-:W-:-:S04]  /*4640*/  USHF.R.U32.HI UR12, URZ, UR14, UR12 ;  /* 0x0000000eff0c7299 */ /* 0x002fc8000801160c */
[----:B------:R-:W-:-:S04]  /*4650*/  UIADD3 UR12, UPT, UPT, UR4, UR12, URZ ;  /* 0x0000000c040c7290 */ /* 0x000fc8000fffe0ff */
[----:B-----5:R-:W-:-:S04]  /*4660*/  USHF.R.U32.HI UR12, URZ, UR11, UR12 ;  /* 0x0000000bff0c7299 */ /* 0x020fc8000801160c */
[----:B------:R-:W-:Y:S02]  /*4670*/  UIADD3 UR11, UPT, UPT, -UR12, URZ, URZ ;  /* 0x000000ff0c0b7290 */ /* 0x000fe4000fffe1ff */
[----:B--2---:R-:W-:Y:S02]  /*4680*/  UISETP.GE.AND UP0, UPT, UR76, UR5, UPT ;  /* 0x000000054c00728c */ /* 0x004fe4000bf06270 */
[----:B------:R-:W-:-:S07]  /*4690*/  UIMAD UR11, UR11, UR13, UR6 ;  /* 0x0000000d0b0b72a4 */ /* 0x000fce000f8e0206 */
[----:B------:R-:W-:Y:S05]  /*46a0*/  BRA.U UP0, `(.L_x_56) ;  /* 0x00000001006c7547 */ /* 0x000fea000b800000 */
[----:B------:R-:W1:Y:S01]  /*46b0*/  S2UR UR4, SR_CgaCtaId ;  /* 0x00000000000479c3 */ /* 0x000e620000008800 */
[----:B------:R-:W-:Y:S01]  /*46c0*/  UMOV UR5, 0x400 ;  /* 0x0000040000057882 */ /* 0x000fe20000000000 */
[----:B------:R-:W2:Y:S01]  /*46d0*/  LDCU UR8, c[0x0][0x614] ;  /* 0x0000c280ff0877ac */ /* 0x000ea20008000800 */
[----:B------:R-:W3:Y:S01]  /*46e0*/  LDCU.64 UR6, c[0x0][0x348] ;  /* 0x00006900ff0677ac */ /* 0x000ee20008000a00 */
[----:B------:R-:W-:Y:S01]  /*46f0*/  ULOP3.LUT UR10, UR76, 0x1, URZ, 0xc0, !UPT ;  /* 0x000000014c0a7892 */ /* 0x000fe2000f8ec0ff */
[----:B------:R-:W-:Y:S01]  /*4700*/  UMOV UR13, 0x40 ;  /* 0x00000040000d7882 */ /* 0x000fe20000000000 */
[----:B-1----:R-:W-:Y:S02]  /*4710*/  ULEA UR4, UR4, UR5, 0x18 ;  /* 0x0000000504047291 */ /* 0x002fe4000f8ec0ff */
[----:B------:R-:W-:Y:S02]  /*4720*/  ULOP3.LUT UR5, URZ, UR9, URZ, 0x33, !UPT ;  /* 0x00000009ff057292 */ /* 0x000fe4000f8e33ff */
[----:B---3--:R-:W-:-:S02]  /*4730*/  UIADD3 UR6, UP0, UPT, UR6, 0x200, URZ ;  /* 0x0000020006067890 */ /* 0x008fc4000ff1e0ff */
[----:B--2---:R-:W-:Y:S02]  /*4740*/  UIADD3 UR5, UPT, UPT, UR5, UR8, URZ ;  /* 0x0000000805057290 */ /* 0x004fe4000fffe0ff */
[----:B------:R-:W-:Y:S01]  /*4750*/  UIADD3 UR8, UPT, UPT, UR4, 0x800, URZ ;  /* 0x0000080004087890 */ /* 0x000fe2000fffe0ff */
[----:B------:R-:W1:Y:S01]  /*4760*/  SYNCS.PHASECHK.TRANS64.TRYWAIT P0, [UR4+0xf0], RZ ;  /* 0x0000f0ffff0075a7 */ /* 0x000e620008001104 */
[----:B------:R-:W-:Y:S02]  /*4770*/  ULEA UR10, UR5, UR10, 0x1 ;  /* 0x0000000a050a7291 */ /* 0x000fe4000f8e08ff */
[----:B------:R-:W-:Y:S02]  /*4780*/  UIADD3.X UR7, UPT, UPT, URZ, UR7, URZ, UP0, !UPT ;  /* 0x00000007ff077290 */ /* 0x000fe400087fe4ff */
[----:B------:R-:W-:Y:S02]  /*4790*/  UIADD3 UR5, UPT, UPT, UR4, 0x4800, URZ ;  /* 0x0000480004057890 */ /* 0x000fe4000fffe0ff */
[----:B------:R-:W-:Y:S01]  /*47a0*/  USHF.L.U32 UR10, UR10, 0x7, URZ ;  /* 0x000000070a0a7899 */ /* 0x000fe200080006ff */
[----:B------:R-:W-:Y:S01]  /*47b0*/  UMOV UR9, URZ ;  /* 0x000000ff00097c82 */ /* 0x000fe20008000000 */
[----:B-1----:R-:W-:Y:S10]  /*47c0*/  @!P0 BRA `(.L_x_57) ;  /* 0x0000009c00d48947 */ /* 0x002ff40003800000 */
.L_x_126:
[----:B------:R2:W-:Y:S01]  /*47d0*/  UTMASTG.4D [UR8], [UR6], desc[URZ] ;  /* 0x0000ff08060073b5 */ /* 0x0005e20008019000 */
[----:B-1----:R-:W-:Y:S01]  /*47e0*/  HFMA2 R3, -RZ, RZ, 0, 5.9604644775390625e-08 ;  /* 0x00000001ff037431 */ /* 0x002fe200000001ff */
[----:B--2---:R-:W-:Y:S01]  /*47f0*/  UMOV UR8, UR5 ;  /* 0x0000000500087c82 */ /* 0x004fe20008000000 */
[----:B------:R-:W-:Y:S02]  /*4800*/  UMOV UR9, UR13 ;  /* 0x0000000d00097c82 */ /* 0x000fe40008000000 */
[----:B------:R1:W-:Y:S01]  /*4810*/  UTMASTG.4D [UR8], [UR6], desc[URZ] ;  /* 0x0000ff08060073b5 */ /* 0x0003e20008019000 */
[----:B------:R0:W-:Y:S01]  /*4820*/  UTMACMDFLUSH ;  /* 0x00000000000079b7 */ /* 0x0001e20000000000 */
[----:B------:R-:W-:-:S04]  /*4830*/  DEPBAR.LE SB0, 0x0 ;  /* 0x000080000000791a */ /* 0x000fc80000000000 */
[----:B------:R1:W-:Y:S01]  /*4840*/  SYNCS.ARRIVE.TRANS64.ART0 RZ, [UR4+0xf8], R3 ;  /* 0x0000f803ffff79a7 */ /* 0x0003e20008500004 */
[----:B------:R-:W-:Y:S01]  /*4850*/  NOP ;  /* 0x0000000000007918 */ /* 0x000fe20000000000 */
.L_x_56:
[----:B------:R-:W-:-:S09]  /*4860*/  UISETP.GT.AND UP0, UPT, UR74, 0x3, UPT ;  /* 0x000000034a00788c */ /* 0x000fd2000bf04270 */
[----:B------:R-:W-:Y:S05]  /*4870*/  BRA.U UP0, `(.L_x_58) ;  /* 0x0000007500a47547 */ /* 0x000fea000b800000 */
[----:B------:R-:W-:Y:S01]  /*4880*/  NOP ;  /* 0x0000000000007918 */ /* 0x000fe20000000000 */
.L_x_59:
[----:B------:R-:W-:-:S08]  /*4890*/  NOP ;  /* 0x0000000000007918 */ /* 0x000fd00000000000 */
[----:B------:R-:W1:Y:S02]  /*48a0*/  USETMAXREG.TRY_ALLOC.CTAPOOL UP0, 0xc0 ;  /* 0x000000c0000079c8 */ /* 0x000e640008000600 */
[----:B-1----:R-:W-:Y:S05]  /*48b0*/  BRA.U !UP0, `(.L_x_59) ;  /* 0xfffffffd08f47547 */ /* 0x002fea000b83ffff */
[----:B------:R-:W1:Y:S01]  /*48c0*/  LDCU UR4, c[0x0][0x60c] ;  /* 0x0000c180ff0477ac */ /* 0x000e620008000800 */
[----:B------:R-:W-:Y:S01]  /*48d0*/  UMOV UR10, 0x1 ;  /* 0x00000001000a7882 */ /* 0x000fe20000000000 */
[----:B-1----:R-:W-:Y:S01]  /*48e0*/  UISETP.GE.AND UP0, UPT, UR76, UR4, UPT ;  /* 0x000000044c00728c */ /* 0x002fe2000bf06270 */
[----:B---3--:R-:W-:Y:S08]  /*48f0*/  BAR.SYNC.DEFER_BLOCKING 0x2, 0x120 ;  /* 0x0084800000007b1d */ /* 0x008ff00000010000 */
[----:B------:R-:W-:Y:S05]  /*4900*/  BRA.U UP0, `(.L_x_60) ;  /* 0x00000075005c7547 */ /* 0x000fea000b800000 */
[----:B------:R-:W1:Y:S01]  /*4910*/  S2UR UR4, SR_CgaCtaId ;  /* 0x00000000000479c3 */ /* 0x000e620000008800 */
[----:B------:R-:W-:Y:S01]  /*4920*/  UMOV UR8, 0x400 ;  /* 0x0000040000087882 */ /* 0x000fe20000000000 */
[----:B--2-45:R-:W-:Y:S01]  /*4930*/  HFMA2 R3, -RZ, RZ, -0.0 , 0 ;  /* 0x80000000ff037431 */ /* 0x034fe200000001ff */
[----:B------:R-:W2:Y:S01]  /*4940*/  LDCU.U8 UR9, c[0x0][0x644] ;  /* 0x0000c880ff0977ac */ /* 0x000ea20008000000 */
[----:B------:R-:W3:Y:S01]  /*4950*/  LDCU.U8 UR6, c[0x0][0x645] ;  /* 0x0000c8a0ff0677ac */ /* 0x000ee20008000000 */
[----:B------:R-:W4:Y:S01]  /*4960*/  LDCU UR7, c[0x0][0x654] ;  /* 0x0000ca80ff0777ac */ /* 0x000f220008000800 */
[----:B------:R-:W5:Y:S01]  /*4970*/  LDCU UR16, c[0x0][0x38c] ;  /* 0x00007180ff1077ac */ /* 0x000f620008000800 */
[----:B------:R-:W2:Y:S01]  /*4980*/  LDCU UR15, c[0x0][0x380] ;  /* 0x00007000ff0f77ac */ /* 0x000ea20008000800 */
[----:B-1----:R-:W-:Y:S01]  /*4990*/  ULEA UR8, UR4, UR8, 0x18 ;  /* 0x0000000804087291 */ /* 0x002fe2000f8ec0ff */
[----:B------:R-:W1:Y:S08]  /*49a0*/  LDCU UR4, c[0x0][0x640] ;  /* 0x0000c800ff0477ac */ /* 0x000e700008000800 */
[----:B------:R-:W5:Y:S01]  /*49b0*/  SYNCS.PHASECHK.TRANS64.TRYWAIT P0, [UR8+0xe8], R3 ;  /* 0x0000e803ff0075a7 */ /* 0x000f620008001108 */
[----:B-1----:R-:W-:-:S04]  /*49c0*/  UIMAD.WIDE.U32 UR4, UR76, UR4, URZ ;  /* 0x000000044c0472a5 */ /* 0x002fc8000f8e00ff */
[----:B------:R-:W-:-:S04]  /*49d0*/  UIADD3 UR4, UPT, UPT, -UR5, UR76, URZ ;  /* 0x0000004c05047290 */ /* 0x000fc8000fffe1ff */
[----:B--2---:R-:W-:-:S04]  /*49e0*/  USHF.R.U32.HI UR4, URZ, UR9, UR4 ;  /* 0x00000009ff047299 */ /* 0x004fc80008011604 */
[----:B------:R-:W-:Y:S01]  /*49f0*/  UIADD3 UR4, UPT, UPT, UR5, UR4, URZ ;  /* 0x0000000405047290 */ /* 0x000fe2000fffe0ff */
[----:B------:R-:W1:Y:S03]  /*4a00*/  LDCU UR5, c[0x0][0x634] ;  /* 0x0000c680ff0577ac */ /* 0x000e660008000800 */
[----:B---3--:R-:W-:Y:S01]  /*4a10*/  USHF.R.U32.HI UR4, URZ, UR6, UR4 ;  /* 0x00000006ff047299 */ /* 0x008fe20008011604 */
[----:B------:R-:W2:Y:S03]  /*4a20*/  LDCU UR6, c[0x0][0x63c] ;  /* 0x0000c780ff0677ac */ /* 0x000ea60008000800 */
[----:B----4-:R-:W-:Y:S02]  /*4a30*/  UISETP.GE.AND UP0, UPT, UR4, UR7, UPT ;  /* 0x000000070400728c */ /* 0x010fe4000bf06270 */
[----:B------:R-:W-:-:S09]  /*4a40*/  UIADD3 UR4, UPT, UPT, -UR4, URZ, URZ ;  /* 0x000000ff04047290 */ /* 0x000fd2000fffe1ff */
[----:B-1----:R-:W1:Y:S01]  /*4a50*/  @UP0 LDCU UR5, c[0x0][0x64c] ;  /* 0x0000c980ff0507ac */ /* 0x002e620008000800 */
[----:B--2---:R-:W-:Y:S01]  /*4a60*/  UIMAD UR6, UR4, UR6, UR76 ;  /* 0x00000006040672a4 */ /* 0x004fe2000f8e024c */
[----:B-1---5:R-:W-:Y:S11]  /*4a70*/  @!P0 BRA `(.L_x_61) ;  /* 0x0000009c00408947 */ /* 0x022ff60003800000 */
.L_x_128:
[----:B------:R-:W2:Y:S01]  /*4a80*/  LDCU.U8 UR7, c[0x0][0x650] ;  /* 0x0000ca00ff0777ac */ /* 0x000ea20008000000 */
[----:B------:R-:W3:Y:S01]  /*4a90*/  SYNCS.PHASECHK.TRANS64.TRYWAIT P0, [UR8+0xb0], RZ ;  /* 0x0000b0ffff0075a7 */ /* 0x000ee20008001108 */
[C---:B------:R-:W-:Y:S01]  /*4aa0*/  LOP3.LUT R4, R2.reuse, 0x7f, RZ, 0xc0, !PT ;  /* 0x0000007f02047812 */ /* 0x040fe200078ec0ff */
[----:B------:R-:W-:Y:S01]  /*4ab0*/  IMAD.U32 R84, R2, 0x10000, RZ ;  /* 0x0001000002547824 */ /* 0x000fe200078e00ff */
[----:B------:R-:W2:Y:S01]  /*4ac0*/  LDCU.U8 UR4, c[0x0][0x638] ;  /* 0x0000c700ff0477ac */ /* 0x000ea20008000000 */
[----:B------:R-:W4:Y:S03]  /*4ad0*/  LDCU.U8 UR9, c[0x0][0x639] ;  /* 0x0000c720ff0977ac */ /* 0x000f260008000000 */
[----:B------:R-:W-:Y:S01]  /*4ae0*/  LOP3.LUT R84, R84, 0x600000, RZ, 0xc0, !PT ;  /* 0x0060000054547812 */ /* 0x000fe200078ec0ff */
[----:B------:R-:W4:Y:S01]  /*4af0*/  LDCU.U8 UR10, c[0x0][0x651] ;  /* 0x0000ca20ff0a77ac */ /* 0x000f220008000000 */
[----:B------:R-:W5:Y:S01]  /*4b00*/  LDCU UR14, c[0x0][0x614] ;  /* 0x0000c280ff0e77ac */ /* 0x000f620008000800 */
[----:B------:R-:W-:Y:S01]  /*4b10*/  UMOV UR18, 0x0 ;  /* 0x0000000000127882 */ /* 0x000fe20000000000 */
[----:B------:R-:W-:Y:S01]  /*4b20*/  UMOV UR19, 0x1 ;  /* 0x0000000100137882 */ /* 0x000fe20000000000 */
[----:B--2---:R-:W-:-:S02]  /*4b30*/  USEL UR7, UR4, UR7, !UP0 ;  /* 0x0000000704077287 */ /* 0x004fc4000c000000 */
[----:B------:R-:W-:Y:S02]  /*4b40*/  UIMAD.WIDE.U32 UR4, UR6, UR5, URZ ;  /* 0x00000005060472a5 */ /* 0x000fe4000f8e00ff */
[----:B------:R-:W-:Y:S02]  /*4b50*/  ULOP3.LUT UR7, UR7, 0xff, URZ, 0xc0, !UPT ;  /* 0x000000ff07077892 */ /* 0x000fe4000f8ec0ff */
[----:B------:R-:W-:Y:S02]  /*4b60*/  UIADD3 UR4, UPT, UPT, UR6, -UR5, URZ ;  /* 0x8000000506047290 */ /* 0x000fe4000fffe0ff */
[----:B----4-:R-:W-:Y:S02]  /*4b70*/  USEL UR6, UR9, UR10, !UP0 ;  /* 0x0000000a09067287 */ /* 0x010fe4000c000000 */
[----:B------:R-:W-:Y:S02]  /*4b80*/  USHF.R.U32.HI UR4, URZ, UR7, UR4 ;  /* 0x00000007ff047299 */ /* 0x000fe40008011604 */
[----:B------:R-:W-:-:S02]  /*4b90*/  ULOP3.LUT UR6, UR6, 0xff, URZ, 0xc0, !UPT ;  /* 0x000000ff06067892 */ /* 0x000fc4000f8ec0ff */
[----:B------:R-:W-:Y:S02]  /*4ba0*/  UIADD3 UR4, UPT, UPT, UR5, UR4, URZ ;  /* 0x0000000405047290 */ /* 0x000fe4000fffe0ff */
[----:B------:R-:W-:Y:S02]  /*4bb0*/  UIADD3 UR7, UPT, UPT, UR16, -UR15, URZ ;  /* 0x8000000f10077290 */ /* 0x000fe4000fffe0ff */
[----:B------:R-:W-:Y:S02]  /*4bc0*/  USHF.R.U32.HI UR11, URZ, UR6, UR4 ;  /* 0x00000006ff0b7299 */ /* 0x000fe40008011604 */
[----:B------:R-:W-:Y:S02]  /*4bd0*/  UIADD3 UR9, UPT, UPT, UR16, -0x1, URZ ;  /* 0xffffffff10097890 */ /* 0x000fe4000fffe0ff */
[----:B-----5:R-:W-:Y:S02]  /*4be0*/  UIADD3 UR4, UPT, UPT, -UR11, UR14, URZ ;  /* 0x0000000e0b047290 */ /* 0x020fe4000fffe1ff */
[----:B------:R-:W-:-:S02]  /*4bf0*/  UIADD3 UR5, UPT, UPT, -UR16, URZ, URZ ;  /* 0x000000ff10057290 */ /* 0x000fc4000fffe1ff */
[----:B------:R-:W-:Y:S02]  /*4c00*/  ULEA UR10, UR4, UR7, 0x7 ;  /* 0x00000007040a7291 */ /* 0x000fe4000f8e38ff */
[----:B------:R-:W-:Y:S02]  /*4c10*/  USHF.R.S32.HI UR4, URZ, 0x1f, UR9 ;  /* 0x0000001fff047899 */ /* 0x000fe40008011409 */
[----:B------:R-:W-:Y:S02]  /*4c20*/  USHF.R.S32.HI UR5, URZ, 0x1f, UR5 ;  /* 0x0000001fff057899 */ /* 0x000fe40008011405 */
[----:B------:R-:W-:Y:S02]  /*4c30*/  UIADD3 UR6, UPT, UPT, -UR10, URZ, URZ ;  /* 0x000000ff0a067290 */ /* 0x000fe4000fffe1ff */
[----:B------:R-:W-:Y:S02]  /*4c40*/  ULEA.HI UR9, UR4, UR9, URZ, 0x7 ;  /* 0x0000000904097291 */ /* 0x000fe4000f8f38ff */
[----:B------:R-:W-:-:S02]  /*4c50*/  ULEA.HI UR7, UR5, -UR16, URZ, 0x7 ;  /* 0x8000001005077291 */ /* 0x000fc4000f8f38ff */
[----:B------:R-:W-:Y:S02]  /*4c60*/  USHF.R.S32.HI UR4, URZ, 0x1f, UR6 ;  /* 0x0000001fff047899 */ /* 0x000fe40008011406 */
[----:B------:R-:W-:Y:S02]  /*4c70*/  UIADD3 UR5, UPT, UPT, UR10, -0x1, URZ ;  /* 0xffffffff0a057890 */ /* 0x000fe4000fffe0ff */
[----:B------:R-:W-:Y:S02]  /*4c80*/  UISETP.GT.AND UP0, UPT, UR16, URZ, UPT ;  /* 0x000000ff1000728c */ /* 0x000fe4000bf04270 */
[----:B------:R-:W-:Y:S02]  /*4c90*/  ULEA.HI UR4, UR4, -UR10, URZ, 0x7 ;  /* 0x8000000a04047291 */ /* 0x000fe4000f8f38ff */
[----:B------:R-:W-:Y:S02]  /*4ca0*/  USHF.R.S32.HI UR6, URZ, 0x1f, UR5 ;  /* 0x0000001fff067899 */ /* 0x000fe40008011405 */
[----:B------:R-:W-:-:S02]  /*4cb0*/  USHF.R.S32.HI UR4, URZ, 0x7, UR4 ;  /* 0x00000007ff047899 */ /* 0x000fc40008011404 */
[----:B------:R-:W-:Y:S02]  /*4cc0*/  USHF.R.S32.HI UR7, URZ, 0x7, UR7 ;  /* 0x00000007ff077899 */ /* 0x000fe40008011407 */
[----:B------:R-:W-:Y:S02]  /*4cd0*/  UISETP.GT.AND UP1, UPT, UR10, URZ, UPT ;  /* 0x000000ff0a00728c */ /* 0x000fe4000bf24270 */
[----:B------:R-:W-:Y:S02]  /*4ce0*/  ULEA.HI UR5, UR6, UR5, URZ, 0x7 ;  /* 0x0000000506057291 */ /* 0x000fe4000f8f38ff */
[----:B------:R-:W-:Y:S02]  /*4cf0*/  UIADD3 UR6, UPT, UPT, -UR4, URZ, URZ ;  /* 0x000000ff04067290 */ /* 0x000fe4000fffe1ff */
[----:B------:R-:W-:Y:S02]  /*4d00*/  @UP0 UIMAD.WIDE UR12, UR9, 0x2000000, UR18 ;  /* 0x02000000090c08a5 */ /* 0x000fe4000f8e0212 */
[----:B------:R-:W-:-:S02]  /*4d10*/  ULEA.HI.SX32 UR5, UR5, 0x1, 0x19 ;  /* 0x0000000105057891 */ /* 0x000fc4000f8fcaff */
[----:B------:R-:W-:-:S05]  /*4d20*/  UIADD3 UR4, UPT, UPT, -UR7, URZ, URZ ;  /* 0x000000ff07047290 */ /* 0x000fca000fffe1ff */
[----:B------:R-:W-:Y:S01]  /*4d30*/  @!UP1 UMOV UR5, UR6 ;  /* 0x0000000600059c82 */ /* 0x000fe20008000000 */
[----:B------:R-:W-:Y:S01]  /*4d40*/  R2UR UR6, R84 ;  /* 0x00000000540672ca */ /* 0x000fe200000e0000 */
[----:B------:R-:W-:Y:S02]  /*4d50*/  @UP0 UMOV UR4, UR13 ;  /* 0x0000000d00040c82 */ /* 0x000fe40008000000 */
[----:B------:R-:W-:-:S04]  /*4d60*/  UISETP.LT.AND UP0, UPT, UR5, UR4, UPT ;  /* 0x000000040500728c */ /* 0x000fc8000bf01270 */
[----:B------:R-:W-:Y:S02]  /*4d70*/  USEL UR12, UR5, UR4, UP0 ;  /* 0x00000004050c7287 */ /* 0x000fe40008000000 */
[----:B------:R-:W-:Y:S02]  /*4d80*/  USHF.L.U32 UR5, UR76, 0x7, URZ ;  /* 0x000000074c057899 */ /* 0x000fe400080006ff */
[----:B------:R-:W-:Y:S02]  /*4d90*/  ULOP3.LUT UR4, URZ, UR11, URZ, 0x33, !UPT ;  /* 0x0000000bff047292 */ /* 0x000fe4000f8e33ff */
[----:B------:R-:W-:Y:S02]  /*4da0*/  UIADD3 UR18, UPT, UPT, UR12, -0x1, URZ ;  /* 0xffffffff0c127890 */ /* 0x000fe4000fffe0ff */
[----:B------:R-:W-:Y:S01]  /*4db0*/  UIADD3 UR4, UPT, UPT, UR4, UR14, URZ ;  /* 0x0000000e04047290 */ /* 0x000fe2000fffe0ff */
[----:B-1----:R-:W-:Y:S01]  /*4dc0*/  IMAD.U32 R3, RZ, RZ, UR5 ;  /* 0x00000005ff037e24 */ /* 0x002fe2000f8e00ff */
[----:B------:R-:W-:-:S04]  /*4dd0*/  UISETP.LT.AND UP0, UPT, URZ, UR18, UPT ;  /* 0x00000012ff00728c */ /* 0x000fc8000bf01270 */
[----:B------:R-:W-:Y:S01]  /*4de0*/  LOP3.LUT R3, R4, 0x80, R3, 0xf8, !PT ;  /* 0x0000008004037812 */ /* 0x000fe200078ef803 */
[----:B------:R-:W-:Y:S01]  /*4df0*/  USEL UR5, URZ, UR18, !UP0 ;  /* 0x00000012ff057287 */ /* 0x000fe2000c000000 */
[----:B------:R-:W-:-:S03]  /*4e00*/  MOV R154, UR4 ;  /* 0x00000004009a7c02 */ /* 0x000fc60008000f00 */
[----:B------:R-:W-:Y:S02]  /*4e10*/  UIMAD UR4, UR5, -0x80, UR16 ;  /* 0xffffff80050478a4 */ /* 0x000fe4000f8e0210 */
[----:B------:R-:W-:Y:S01]  /*4e20*/  IMAD R154, R154, 0x100, R3 ;  /* 0x000001009a9a7824 */ /* 0x000fe200078e0203 */
[----:B------:R-:W-:Y:S01]  /*4e30*/  MOV R3, UR15 ;  /* 0x0000000f00037c02 */ /* 0x000fe20008000f00 */
[----:B---3--:R-:W-:Y:S08]  /*4e40*/  @!P0 BRA `(.L_x_62) ;  /* 0x00000098006c8947 */ /* 0x008ff00003800000 */
.L_x_130:
[----:B------:R-:W-:Y:S01]  /*4e50*/  IADD3 R36, PT, PT, -R3, UR4, R154 ;  /* 0x0000000403247c10 */ /* 0x000fe2000fffe19a */
[----:B------:R-:W-:Y:S01]  /*4e60*/  IMAD.U32 R3, RZ, RZ, UR4 ;  /* 0x00000004ff037e24 */ /* 0x000fe2000f8e00ff */
[----:B-1----:R-:W1:Y:S01]  /*4e70*/  LDTM.x32 R4, tmem[UR6] ;  /* 0x00000006000479ee */ /* 0x002e6200082c0000 */
[C---:B------:R-:W-:Y:S01]  /*4e80*/  LOP3.LUT R85, R84.reuse, 0x20, RZ, 0xfc, !PT ;  /* 0x0000002054557812 */ /* 0x040fe200078efcff */
[----:B------:R-:W-:Y:S01]  /*4e90*/  USHF.R.S32.HI UR5, URZ, 0x1f, UR74 ;  /* 0x0000001fff057899 */ /* 0x000fe2000801144a */
[----:B------:R-:W-:Y:S02]  /*4ea0*/  LOP3.LUT R86, R84, 0x40, RZ, 0xfc, !PT ;  /* 0x0000004054567812 */ /* 0x000fe400078efcff */
[----:B------:R-:W-:Y:S01]  /*4eb0*/  VIADDMNMX R3, R36, 0x1, R3, PT ;  /* 0x0000000124037846 */ /* 0x000fe20003800103 */
[----:B------:R-:W-:Y:S01]  /*4ec0*/  ULEA.HI UR5, UR5, UR74, URZ, 0x2 ;  /* 0x0000004a05057291 */ /* 0x000fe2000f8f10ff */
[----:B------:R-:W-:Y:S02]  /*4ed0*/  R2UR UR4, R85 ;  /* 0x00000000550472ca */ /* 0x000fe400000e0000 */
[C---:B------:R-:W-:Y:S01]  /*4ee0*/  LOP3.LUT R87, R84.reuse, 0x60, RZ, 0xfc, !PT ;  /* 0x0000006054577812 */ /* 0x040fe200078efcff */
[----:B------:R-:W-:Y:S01]  /*4ef0*/  IMAD.MOV R136, RZ, RZ, -R3 ;  /* 0x000000ffff887224 */ /* 0x000fe200078e0a03 */
[----:B------:R-:W-:Y:S01]  /*4f00*/  ULOP3.LUT UR5, UR5, 0xfffffffc, URZ, 0xc0, !UPT ;  /* 0xfffffffc05057892 */ /* 0x000fe2000f8ec0ff */
[----:B------:R-:W-:Y:S01]  /*4f10*/  IMAD.MOV.U32 R3, RZ, RZ, -0x1 ;  /* 0xffffffffff037424 */ /* 0x000fe200078e00ff */
[----:B------:R-:W-:-:S02]  /*4f20*/  LOP3.LUT R164, R84, 0x50, RZ, 0xfc, !PT ;  /* 0x0000005054a47812 */ /* 0x000fc400078efcff */
[C---:B------:R-:W-:Y:S01]  /*4f30*/  VIADDMNMX R36, R136.reuse, 0x20, RZ, !PT ;  /* 0x0000002088247846 */ /* 0x040fe200078001ff */
[----:B------:R-:W-:Y:S01]  /*4f40*/  UIADD3 UR14, UPT, UPT, UR74, 0x3, -UR5 ;  /* 0x000000034a0e7890 */ /* 0x000fe2000fffe805 */
[----:B------:R-:W-:Y:S02]  /*4f50*/  VIADDMNMX R140, R136, 0x80, RZ, !PT ;  /* 0x00000080888c7846 */ /* 0x000fe400078001ff */
[----:B------:R-:W-:Y:S01]  /*4f60*/  SHF.R.U32.HI R36, RZ, R36, R3 ;  /* 0x00000024ff247219 */ /* 0x000fe20000011603 */
[----:B------:R-:W2:Y:S01]  /*4f70*/  LDTM.x32 R52, tmem[UR4] ;  /* 0x00000004003479ee */ /* 0x000ea200082c0000 */
[----:B------:R-:W-:Y:S02]  /*4f80*/  R2UR UR4, R86 ;  /* 0x00000000560472ca */ /* 0x000fe400000e0000 */
[----:B------:R-:W-:Y:S02]  /*4f90*/  R2P PR, R36, 0x7e ;  /* 0x0000007e24007804 */ /* 0x000fe40000000000 */
[----:B------:R-:W-:-:S02]  /*4fa0*/  R2UR UR5, R86 ;  /* 0x00000000560572ca */ /* 0x000fc400000e0000 */
[----:B------:R-:W-:Y:S02]  /*4fb0*/  R2UR UR7, R0 ;  /* 0x00000000000772ca */ /* 0x000fe400000e0000 */
[----:B-1----:R-:W-:Y:S02]  /*4fc0*/  SEL R99, R5, 0xff800000, P1 ;  /* 0xff80000005637807 */ /* 0x002fe40000800000 */
[----:B------:R-:W-:Y:S02]  /*4fd0*/  SEL R88, R6, 0xff800000, P2 ;  /* 0xff80000006587807 */ /* 0x000fe40001000000 */
[----:B------:R-:W-:Y:S02]  /*4fe0*/  SEL R89, R7, 0xff800000, P3 ;  /* 0xff80000007597807 */ /* 0x000fe40001800000 */
[----:B------:R-:W-:Y:S02]  /*4ff0*/  SEL R90, R8, 0xff800000, P4 ;  /* 0xff800000085a7807 */ /* 0x000fe40002000000 */
[----:B------:R-:W-:-:S02]  /*5000*/  SEL R91, R9, 0xff800000, P5 ;  /* 0xff800000095b7807 */ /* 0x000fc40002800000 */
[----:B------:R-:W-:Y:S02]  /*5010*/  SEL R102, R10, 0xff800000, P6 ;  /* 0xff8000000a667807 */ /* 0x000fe40003000000 */
[C---:B------:R-:W-:Y:S02]  /*5020*/  R2P PR, R36.reuse.B1, 0x7f ;  /* 0x0000007f24007804 */ /* 0x040fe40000001000 */
[----:B------:R-:W-:Y:S02]  /*5030*/  LOP3.LUT R5, R36, 0x1, RZ, 0xc0, !PT ;  /* 0x0000000124057812 */ /* 0x000fe400078ec0ff */
[----:B------:R-:W-:Y:S02]  /*5040*/  VIADDMNMX R6, R136, 0x60, RZ, !PT ;  /* 0x0000006088067846 */ /* 0x000fe400078001ff */
[----:B------:R-:W-:Y:S02]  /*5050*/  SEL R92, R12, 0xff800000, P0 ;  /* 0xff8000000c5c7807 */ /* 0x000fe40000000000 */
[----:B------:R-:W-:-:S02]  /*5060*/  SEL R93, R13, 0xff800000, P1 ;  /* 0xff8000000d5d7807 */ /* 0x000fc40000800000 */
[----:B------:R-:W-:Y:S02]  /*5070*/  SEL R94, R14, 0xff800000, P2 ;  /* 0xff8000000e5e7807 */ /* 0x000fe40001000000 */
[----:B------:R-:W-:Y:S02]  /*5080*/  SEL R95, R15, 0xff800000, P3 ;  /* 0xff8000000f5f7807 */ /* 0x000fe40001800000 */
[----:B------:R-:W-:Y:S02]  /*5090*/  SEL R96, R16, 0xff800000, P4 ;  /* 0xff80000010607807 */ /* 0x000fe40002000000 */
[----:B------:R-:W-:Y:S02]  /*50a0*/  SEL R97, R17, 0xff800000, P5 ;  /* 0xff80000011617807 */ /* 0x000fe40002800000 */
[----:B------:R-:W-:Y:S02]  /*50b0*/  SEL R108, R18, 0xff800000, P6 ;  /* 0xff800000126c7807 */ /* 0x000fe40003000000 */
[----:B------:R-:W-:-:S02]  /*50c0*/  R2P PR, R36.B2, 0x7f ;  /* 0x0000007f24007804 */ /* 0x000fc40000002000 */
[----:B------:R-:W-:Y:S02]  /*50d0*/  SHF.R.U32.HI R141, RZ, R6, R3 ;  /* 0x00000006ff8d7219 */ /* 0x000fe40000011603 */
[----:B------:R-:W-:Y:S02]  /*50e0*/  LOP3.LUT R165, R84, 0x70, RZ, 0xfc, !PT ;  /* 0x0000007054a57812 */ /* 0x000fe400078efcff */
[----:B------:R-:W-:Y:S02]  /*50f0*/  SEL R100, R20, 0xff800000, P0 ;  /* 0xff80000014647807 */ /* 0x000fe40000000000 */
[----:B------:R-:W-:Y:S02]  /*5100*/  SEL R101, R21, 0xff800000, P1 ;  /* 0xff80000015657807 */ /* 0x000fe40000800000 */
[----:B------:R-:W-:Y:S02]  /*5110*/  SEL R104, R22, 0xff800000, P2 ;  /* 0xff80000016687807 */ /* 0x000fe40001000000 */
[----:B------:R-:W-:-:S02]  /*5120*/  SEL R105, R23, 0xff800000, P3 ;  /* 0xff80000017697807 */ /* 0x000fc40001800000 */
[----:B------:R-:W-:Y:S02]  /*5130*/  SEL R106, R24, 0xff800000, P4 ;  /* 0xff800000186a7807 */ /* 0x000fe40002000000 */
[----:B------:R-:W-:Y:S02]  /*5140*/  SEL R107, R25, 0xff800000, P5 ;  /* 0xff800000196b7807 */ /* 0x000fe40002800000 */
[----:B------:R-:W-:Y:S02]  /*5150*/  SEL R112, R26, 0xff800000, P6 ;  /* 0xff8000001a707807 */ /* 0x000fe40003000000 */
[----:B------:R-:W-:-:S05]  /*5160*/  R2P PR, R36.B3, 0x7f ;  /* 0x0000007f24007804 */ /* 0x000fca0000003000 */
[----:B------:R-:W-:Y:S02]  /*5170*/  SEL R110, R28, 0xff800000, P0 ;  /* 0xff8000001c6e7807 */ /* 0x000fe40000000000 */
[----:B------:R-:W-:Y:S02]  /*5180*/  ISETP.NE.U32.AND P0, PT, R5, 0x1, PT ;  /* 0x000000010500780c */ /* 0x000fe40003f05070 */
[----:B------:R-:W-:Y:S02]  /*5190*/  SEL R111, R29, 0xff800000, P1 ;  /* 0xff8000001d6f7807 */ /* 0x000fe40000800000 */
[----:B------:R-:W-:Y:S02]  /*51a0*/  LOP3.LUT P1, RZ, R36, 0x80, RZ, 0xc0, !PT ;  /* 0x0000008024ff7812 */ /* 0x000fe4000782c0ff */
[----:B------:R-:W-:Y:S02]  /*51b0*/  SEL R98, R4, 0xff800000, !P0 ;  /* 0xff80000004627807 */ /* 0x000fe40004000000 */
[----:B------:R-:W-:-:S02]  /*51c0*/  LOP3.LUT P0, RZ, R36, 0x8000, RZ, 0xc0, !PT ;  /* 0x0000800024ff7812 */ /* 0x000fc4000780c0ff */
[----:B------:R-:W-:Y:S02]  /*51d0*/  VIADDMNMX R4, R136, 0x40, RZ, !PT ;  /* 0x0000004088047846 */ /* 0x000fe400078001ff */
[----:B------:R-:W-:Y:S02]  /*51e0*/  SEL R103, R11, 0xff800000, P1 ;  /* 0xff8000000b677807 */ /* 0x000fe40000800000 */
[C---:B------:R-:W-:Y:S02]  /*51f0*/  LOP3.LUT P1, RZ, R36.reuse, 0x800000, RZ, 0xc0, !PT ;  /* 0x0080000024ff7812 */ /* 0x040fe4000782c0ff */
[----:B------:R-:W-:Y:S02]  /*5200*/  SEL R109, R19, 0xff800000, P0 ;  /* 0xff800000136d7807 */ /* 0x000fe40000000000 */
[----:B------:R-:W-:Y:S02]  /*5210*/  ISETP.GT.AND P0, PT, R36, -0x1, PT ;  /* 0xffffffff2400780c */ /* 0x000fe40003f04270 */
[----:B------:R-:W-:-:S02]  /*5220*/  SHF.R.U32.HI R4, RZ, R4, R3 ;  /* 0x00000004ff047219 */ /* 0x000fc40000011603 */
[----:B------:R-:W-:Y:S02]  /*5230*/  SEL R113, R27, 0xff800000, P1 ;  /* 0xff8000001b717807 */ /* 0x000fe40000800000 */
[----:B------:R-:W-:Y:S02]  /*5240*/  SEL R114, R30, 0xff800000, P2 ;  /* 0xff8000001e727807 */ /* 0x000fe40001000000 */
[----:B------:R-:W-:Y:S02]  /*5250*/  SEL R115, R31, 0xff800000, P3 ;  /* 0xff8000001f737807 */ /* 0x000fe40001800000 */
[----:B------:R-:W-:Y:S02]  /*5260*/  SEL R116, R32, 0xff800000, P4 ;  /* 0xff80000020747807 */ /* 0x000fe40002000000 */
[----:B------:R-:W-:Y:S02]  /*5270*/  SEL R117, R33, 0xff800000, P5 ;  /* 0xff80000021757807 */ /* 0x000fe40002800000 */
[----:B------:R-:W-:-:S02]  /*5280*/  SEL R118, R34, 0xff800000, P6 ;  /* 0xff80000022767807 */ /* 0x000fc40003000000 */
[----:B------:R-:W-:Y:S02]  /*5290*/  R2P PR, R4, 0x7e ;  /* 0x0000007e04007804 */ /* 0x000fe40000000000 */
[----:B------:R-:W-:Y:S02]  /*52a0*/  SEL R119, R35, 0xff800000, !P0 ;  /* 0xff80000023777807 */ /* 0x000fe40004000000 */
[----:B------:R-:W1:Y:S01]  /*52b0*/  LDTM.x32 R20, tmem[UR4] ;  /* 0x00000004001479ee */ /* 0x000e6200082c0000 */
[----:B--2---:R-:W-:Y:S02]  /*52c0*/  SEL R53, R53, 0xff800000, P1 ;  /* 0xff80000035357807 */ /* 0x004fe40000800000 */
[----:B------:R-:W-:Y:S02]  /*52d0*/  SEL R54, R54, 0xff800000, P2 ;  /* 0xff80000036367807 */ /* 0x000fe40001000000 */
[----:B------:R-:W-:Y:S02]  /*52e0*/  SEL R55, R55, 0xff800000, P3 ;  /* 0xff80000037377807 */ /* 0x000fe40001800000 */
[----:B------:R-:W-:-:S02]  /*52f0*/  SEL R56, R56, 0xff800000, P4 ;  /* 0xff80000038387807 */ /* 0x000fc40002000000 */
[----:B------:R-:W-:Y:S02]  /*5300*/  SEL R57, R57, 0xff800000, P5 ;  /* 0xff80000039397807 */ /* 0x000fe40002800000 */
[----:B------:R-:W-:Y:S02]  /*5310*/  SEL R58, R58, 0xff800000, P6 ;  /* 0xff8000003a3a7807 */ /* 0x000fe40003000000 */
[C---:B------:R-:W-:Y:S02]  /*5320*/  R2P PR, R4.reuse.B1, 0x7f ;  /* 0x0000007f04007804 */ /* 0x040fe40000001000 */
[----:B------:R-:W-:Y:S02]  /*5330*/  LOP3.LUT R5, R4, 0x1, RZ, 0xc0, !PT ;  /* 0x0000000104057812 */ /* 0x000fe400078ec0ff */
[----:B------:R-:W-:Y:S02]  /*5340*/  R2UR UR4, R87 ;  /* 0x00000000570472ca */ /* 0x000fe400000e0000 */
[----:B------:R-:W-:-:S02]  /*5350*/  SEL R60, R60, 0xff800000, P0 ;  /* 0xff8000003c3c7807 */ /* 0x000fc40000000000 */
[----:B------:R-:W-:Y:S02]  /*5360*/  SEL R61, R61, 0xff800000, P1 ;  /* 0xff8000003d3d7807 */ /* 0x000fe40000800000 */
[----:B------:R-:W-:Y:S02]  /*5370*/  SEL R62, R62, 0xff800000, P2 ;  /* 0xff8000003e3e7807 */ /* 0x000fe40001000000 */
[----:B------:R-:W-:Y:S02]  /*5380*/  SEL R63, R63, 0xff800000, P3 ;  /* 0xff8000003f3f7807 */ /* 0x000fe40001800000 */
[----:B------:R-:W-:Y:S02]  /*5390*/  SEL R64, R64, 0xff800000, P4 ;  /* 0xff80000040407807 */ /* 0x000fe40002000000 */
[----:B------:R-:W-:Y:S02]  /*53a0*/  SEL R65, R65, 0xff800000, P5 ;  /* 0xff80000041417807 */ /* 0x000fe40002800000 */
[----:B------:R-:W-:-:S02]  /*53b0*/  SEL R66, R66, 0xff800000, P6 ;  /* 0xff80000042427807 */ /* 0x000fc40003000000 */
[----:B------:R-:W-:Y:S02]  /*53c0*/  R2P PR, R4.B2, 0x7f ;  /* 0x0000007f04007804 */ /* 0x000fe40000002000 */
[----:B------:R-:W-:-:S03]  /*53d0*/  SHF.R.U32.HI R3, RZ, R140, R3 ;  /* 0x0000008cff037219 */ /* 0x000fc60000011603 */
[----:B------:R-:W-:Y:S02]  /*53e0*/  SEL R68, R68, 0xff800000, P0 ;  /* 0xff80000044447807 */ /* 0x000fe40000000000 */
[----:B------:R-:W-:Y:S02]  /*53f0*/  SEL R69, R69, 0xff800000, P1 ;  /* 0xff80000045457807 */ /* 0x000fe40000800000 */
[----:B------:R-:W-:Y:S02]  /*5400*/  SEL R70, R70, 0xff800000, P2 ;  /* 0xff80000046467807 */ /* 0x000fe40001000000 */
[----:B------:R-:W-:Y:S02]  /*5410*/  SEL R71, R71, 0xff800000, P3 ;  /* 0xff80000047477807 */ /* 0x000fe40001800000 */
[----:B------:R-:W-:Y:S02]  /*5420*/  SEL R72, R72, 0xff800000, P4 ;  /* 0xff80000048487807 */ /* 0x000fe40002000000 */
[----:B------:R-:W-:-:S02]  /*5430*/  SEL R73, R73, 0xff800000, P5 ;  /* 0xff80000049497807 */ /* 0x000fc40002800000 */
        /* <DEDUP_REMOVED lines=8> */
[----:B------:R-:W-:Y:S02]  /*54c0*/  SEL R59, R59, 0xff800000, P1 ;  /* 0xff8000003b3b7807 */ /* 0x000fe40000800000 */
[C---:B------:R-:W-:Y:S02]  /*54d0*/  LOP3.LUT P1, RZ, R4.reuse, 0x800000, RZ, 0xc0, !PT ;  /* 0x0080000004ff7812 */ /* 0x040fe4000782c0ff */
[----:B------:R-:W-:Y:S02]  /*54e0*/  SEL R67, R67, 0xff800000, P0 ;  /* 0xff80000043437807 */ /* 0x000fe40000000000 */
[----:B------:R-:W-:Y:S02]  /*54f0*/  ISETP.GT.AND P0, PT, R4, -0x1, PT ;  /* 0xffffffff0400780c */ /* 0x000fe40003f04270 */
[----:B------:R-:W-:Y:S02]  /*5500*/  SEL R75, R75, 0xff800000, P1 ;  /* 0xff8000004b4b7807 */ /* 0x000fe40000800000 */
[----:B------:R-:W-:-:S02]  /*5510*/  SEL R78, R78, 0xff800000, P2 ;  /* 0xff8000004e4e7807 */ /* 0x000fc40001000000 */
[----:B------:R-:W-:Y:S02]  /*5520*/  SEL R79, R79, 0xff800000, P3 ;  /* 0xff8000004f4f7807 */ /* 0x000fe40001800000 */
[----:B------:R-:W-:Y:S02]  /*5530*/  SEL R80, R80, 0xff800000, P4 ;  /* 0xff80000050507807 */ /* 0x000fe40002000000 */
[----:B------:R-:W-:Y:S02]  /*5540*/  SEL R81, R81, 0xff800000, P5 ;  /* 0xff80000051517807 */ /* 0x000fe40002800000 */
[----:B------:R-:W-:Y:S02]  /*5550*/  SEL R82, R82, 0xff800000, P6 ;  /* 0xff80000052527807 */ /* 0x000fe40003000000 */
[----:B------:R-:W-:Y:S02]  /*5560*/  R2P PR, R141, 0x7e ;  /* 0x0000007e8d007804 */ /* 0x000fe40000000000 */
[----:B------:R-:W-:-:S02]  /*5570*/  SEL R83, R83, 0xff800000, !P0 ;  /* 0xff80000053537807 */ /* 0x000fc40004000000 */
[----:B------:R-:W-:Y:S02]  /*5580*/  LOP3.LUT R4, R141, 0x1, RZ, 0xc0, !PT ;  /* 0x000000018d047812 */ /* 0x000fe400078ec0ff */
[----:B-1----:R-:W-:Y:S02]  /*5590*/  SEL R127, R21, 0xff800000, P1 ;  /* 0xff800000157f7807 */ /* 0x002fe40000800000 */
[----:B------:R-:W-:Y:S02]  /*55a0*/  SEL R120, R22, 0xff800000, P2 ;  /* 0xff80000016787807 */ /* 0x000fe40001000000 */
[----:B------:R-:W-:Y:S02]  /*55b0*/  SEL R121, R23, 0xff800000, P3 ;  /* 0xff80000017797807 */ /* 0x000fe40001800000 */
[----:B------:R-:W-:Y:S02]  /*55c0*/  SEL R122, R24, 0xff800000, P4 ;  /* 0xff800000187a7807 */ /* 0x000fe40002000000 */
[----:B------:R-:W-:-:S02]  /*55d0*/  SEL R123, R25, 0xff800000, P5 ;  /* 0xff800000197b7807 */ /* 0x000fc40002800000 */
[----:B------:R-:W-:Y:S02]  /*55e0*/  SEL R130, R26, 0xff800000, P6 ;  /* 0xff8000001a827807 */ /* 0x000fe40003000000 */
[----:B------:R-:W-:-:S05]  /*55f0*/  R2P PR, R141.B1, 0x7f ;  /* 0x0000007f8d007804 */ /* 0x000fca0000001000 */
        /* <DEDUP_REMOVED lines=11> */
[----:B------:R-:W-:Y:S02]  /*56b0*/  SEL R126, R20, 0xff800000, !P0 ;  /* 0xff800000147e7807 */ /* 0x000fe40004000000 */
[----:B------:R-:W-:Y:S02]  /*56c0*/  LOP3.LUT P0, RZ, R141, 0x80, RZ, 0xc0, !PT ;  /* 0x000000808dff7812 */ /* 0x000fe4000780c0ff */
[----:B------:R-:W-:-:S02]  /*56d0*/  SEL R38, R38, 0xff800000, P2 ;  /* 0xff80000026267807 */ /* 0x000fc40001000000 */
[----:B------:R-:W-:Y:S02]  /*56e0*/  SEL R131, R27, 0xff800000, P0 ;  /* 0xff8000001b837807 */ /* 0x000fe40000000000 */
[----:B------:R-:W-:Y:S02]  /*56f0*/  LOP3.LUT P0, RZ, R141, 0x8000, RZ, 0xc0, !PT ;  /* 0x000080008dff7812 */ /* 0x000fe4000780c0ff */
[----:B------:R-:W-:Y:S02]  /*5700*/  SEL R39, R39, 0xff800000, P3 ;  /* 0xff80000027277807 */ /* 0x000fe40001800000 */
[----:B------:R-:W-:Y:S02]  /*5710*/  SEL R135, R35, 0xff800000, P0 ;  /* 0xff80000023877807 */ /* 0x000fe40000000000 */
[----:B------:R-:W1:Y:S01]  /*5720*/  LDTM.x32 R4, tmem[UR4] ;  /* 0x00000004000479ee */ /* 0x000e6200082c0000 */
[----:B------:R-:W-:Y:S01]  /*5730*/  LOP3.LUT P0, RZ, R141, 0x800000, RZ, 0xc0, !PT ;  /* 0x008000008dff7812 */ /* 0x000fe2000780c0ff */
[----:B------:R-:W2:Y:S01]  /*5740*/  LDCU UR4, c[0x0][0x600] ;  /* 0x0000c000ff0477ac */ /* 0x000ea20008000800 */
[----:B------:R-:W-:-:S02]  /*5750*/  SEL R138, R40, 0xff800000, P4 ;  /* 0xff800000288a7807 */ /* 0x000fc40002000000 */
[----:B------:R-:W-:Y:S02]  /*5760*/  SEL R137, R43, 0xff800000, P0 ;  /* 0xff8000002b897807 */ /* 0x000fe40000000000 */
[----:B------:R-:W-:Y:S02]  /*5770*/  SEL R139, R41, 0xff800000, P5 ;  /* 0xff800000298b7807 */ /* 0x000fe40002800000 */
[----:B------:R-:W-:Y:S02]  /*5780*/  SEL R136, R42, 0xff800000, P6 ;  /* 0xff8000002a887807 */ /* 0x000fe40003000000 */
[----:B------:R-:W-:Y:S02]  /*5790*/  R2P PR, R141.B3, 0x7f ;  /* 0x0000007f8d007804 */ /* 0x000fe40000003000 */
[----:B------:R-:W-:-:S03]  /*57a0*/  FMNMX R40, R98, R99, !PT ;  /* 0x0000006362287209 */ /* 0x000fc60007800000 */
[----:B------:R-:W-:Y:S02]  /*57b0*/  SEL R140, R44, 0xff800000, P0 ;  /* 0xff8000002c8c7807 */ /* 0x000fe40000000000 */
[----:B------:R-:W-:Y:S02]  /*57c0*/  ISETP.GT.AND P0, PT, R141, -0x1, PT ;  /* 0xffffffff8d00780c */ /* 0x000fe40003f04270 */
[----:B------:R-:W-:Y:S02]  /*57d0*/  SEL R141, R45, 0xff800000, P1 ;  /* 0xff8000002d8d7807 */ /* 0x000fe40000800000 */
[----:B------:R-:W-:Y:S02]  /*57e0*/  SEL R142, R46, 0xff800000, P2 ;  /* 0xff8000002e8e7807 */ /* 0x000fe40001000000 */
[----:B------:R-:W-:Y:S02]  /*57f0*/  SEL R143, R47, 0xff800000, P3 ;  /* 0xff8000002f8f7807 */ /* 0x000fe40001800000 */
[----:B------:R-:W-:-:S02]  /*5800*/  SEL R144, R48, 0xff800000, P4 ;  /* 0xff80000030907807 */ /* 0x000fc40002000000 */
[----:B------:R-:W-:Y:S02]  /*5810*/  SEL R145, R49, 0xff800000, P5 ;  /* 0xff80000031917807 */ /* 0x000fe40002800000 */
[----:B------:R-:W-:Y:S02]  /*5820*/  SEL R146, R50, 0xff800000, P6 ;  /* 0xff80000032927807 */ /* 0x000fe40003000000 */
[----:B------:R-:W-:Y:S02]  /*5830*/  R2P PR, R3, 0x7e ;  /* 0x0000007e03007804 */ /* 0x000fe40000000000 */
[----:B------:R-:W-:Y:S02]  /*5840*/  SEL R147, R51, 0xff800000, !P0 ;  /* 0xff80000033937807 */ /* 0x000fe40004000000 */
[----:B------:R-:W-:Y:S02]  /*5850*/  FMNMX3 R40, R40, R92, R93, !PT ;  /* 0x0000005c28287276 */ /* 0x000fe4000780005d */
[----:B-1----:R-:W-:-:S02]  /*5860*/  SEL R151, R5, 0xff800000, P1 ;  /* 0xff80000005977807 */ /* 0x002fc40000800000 */
[----:B------:R-:W-:Y:S02]  /*5870*/  SEL R148, R6, 0xff800000, P2 ;  /* 0xff80000006947807 */ /* 0x000fe40001000000 */
[----:B------:R-:W-:Y:S02]  /*5880*/  SEL R149, R7, 0xff800000, P3 ;  /* 0xff80000007957807 */ /* 0x000fe40001800000 */
[----:B------:R-:W-:Y:S02]  /*5890*/  SEL R8, R8, 0xff800000, P4 ;  /* 0xff80000008087807 */ /* 0x000fe40002000000 */
[----:B------:R-:W-:Y:S02]  /*58a0*/  SEL R9, R9, 0xff800000, P5 ;  /* 0xff80000009097807 */ /* 0x000fe40002800000 */
[----:B------:R-:W-:Y:S02]  /*58b0*/  SEL R10, R10, 0xff800000, P6 ;  /* 0xff8000000a0a7807 */ /* 0x000fe40003000000 */
[----:B------:R-:W-:-:S02]  /*58c0*/  R2P PR, R3.B1, 0x7f ;  /* 0x0000007f03007804 */ /* 0x000fc40000001000 */
[----:B------:R-:W-:Y:S02]  /*58d0*/  LOP3.LUT R5, R3, 0x1, RZ, 0xc0, !PT ;  /* 0x0000000103057812 */ /* 0x000fe400078ec0ff */
[----:B------:R-:W-:Y:S02]  /*58e0*/  FMNMX3 R40, R40, R100, R101, !PT ;  /* 0x0000006428287276 */ /* 0x000fe40007800065 */
[----:B------:R-:W-:Y:S02]  /*58f0*/  SEL R12, R12, 0xff800000, P0 ;  /* 0xff8000000c0c7807 */ /* 0x000fe40000000000 */
[----:B------:R-:W-:Y:S02]  /*5900*/  SEL R13, R13, 0xff800000, P1 ;  /* 0xff8000000d0d7807 */ /* 0x000fe40000800000 */
[----:B------:R-:W-:Y:S02]  /*5910*/  SEL R14, R14, 0xff800000, P2 ;  /* 0xff8000000e0e7807 */ /* 0x000fe40001000000 */
[----:B------:R-:W-:-:S02]  /*5920*/  SEL R15, R15, 0xff800000, P3 ;  /* 0xff8000000f0f7807 */ /* 0x000fc40001800000 */
[----:B------:R-:W-:Y:S02]  /*5930*/  SEL R152, R16, 0xff800000, P4 ;  /* 0xff80000010987807 */ /* 0x000fe40002000000 */
[----:B------:R-:W-:Y:S02]  /*5940*/  SEL R153, R17, 0xff800000, P5 ;  /* 0xff80000011997807 */ /* 0x000fe40002800000 */
[----:B------:R-:W-:Y:S02]  /*5950*/  SEL R18, R18, 0xff800000, P6 ;  /* 0xff80000012127807 */ /* 0x000fe40003000000 */
[----:B------:R-:W-:Y:S02]  /*5960*/  R2P PR, R3.B2, 0x7f ;  /* 0x0000007f03007804 */ /* 0x000fe40000002000 */
[----:B------:R-:W-:-:S03]  /*5970*/  FMNMX3 R40, R40, R110, R111, !PT ;  /* 0x0000006e28287276 */ /* 0x000fc6000780006f */
        /* <DEDUP_REMOVED lines=10> */
[----:B------:R-:W-:Y:S02]  /*5a20*/  LOP3.LUT P0, RZ, R3, 0x800000, RZ, 0xc0, !PT ;  /* 0x0080000003ff7812 */ /* 0x000fe4000780c0ff */
[----:B------:R-:W-:-:S02]  /*5a30*/  SEL R24, R24, 0xff800000, P4 ;  /* 0xff80000018187807 */ /* 0x000fc40002000000 */
[----:B------:R-:W-:Y:S02]  /*5a40*/  SEL R27, R27, 0xff800000, P0 ;  /* 0xff8000001b1b7807 */ /* 0x000fe40000000000 */
[----:B------:R-:W-:Y:S02]  /*5a50*/  SEL R25, R25, 0xff800000, P5 ;  /* 0xff80000019197807 */ /* 0x000fe40002800000 */
[----:B------:R-:W-:Y:S02]  /*5a60*/  SEL R26, R26, 0xff800000, P6 ;  /* 0xff8000001a1a7807 */ /* 0x000fe40003000000 */
[----:B------:R-:W-:Y:S02]  /*5a70*/  R2P PR, R3.B3, 0x7f ;  /* 0x0000007f03007804 */ /* 0x000fe40000003000 */
[----:B------:R-:W-:Y:S02]  /*5a80*/  FMNMX R4, R88, R89, !PT ;  /* 0x0000005958047209 */ /* 0x000fe40007800000 */
[----:B------:R-:W-:-:S02]  /*5a90*/  FMNMX3 R40, R40, R52, R53, !PT ;  /* 0x0000003428287276 */ /* 0x000fc40007800035 */
[----:B------:R-:W-:Y:S02]  /*5aa0*/  SEL R28, R28, 0xff800000, P0 ;  /* 0xff8000001c1c7807 */ /* 0x000fe40000000000 */
[----:B------:R-:W-:Y:S02]  /*5ab0*/  ISETP.GT.AND P0, PT, R3, -0x1, PT ;  /* 0xffffffff0300780c */ /* 0x000fe40003f04270 */
[----:B------:R-:W-:Y:S02]  /*5ac0*/  FMNMX3 R4, R4, R94, R95, !PT ;  /* 0x0000005e04047276 */ /* 0x000fe4000780005f */
[----:B------:R-:W-:Y:S02]  /*5ad0*/  SEL R5, R35, 0xff800000, !P0 ;  /* 0xff80000023057807 */ /* 0x000fe40004000000 */
[----:B------:R-:W-:Y:S02]  /*5ae0*/  FMNMX R35, R90, R91, !PT ;  /* 0x0000005b5a237209 */ /* 0x000fe40007800000 */
[----:B------:R-:W-:-:S02]  /*5af0*/  FMNMX R3, R102, R103, !PT ;  /* 0x0000006766037209 */ /* 0x000fc40007800000 */
[----:B------:R-:W-:Y:S02]  /*5b00*/  FMNMX3 R4, R4, R104, R105, !PT ;  /* 0x0000006804047276 */ /* 0x000fe40007800069 */
[----:B------:R-:W-:Y:S02]  /*5b10*/  FMNMX3 R35, R35, R96, R97, !PT ;  /* 0x0000006023237276 */ /* 0x000fe40007800061 */
[----:B------:R-:W-:Y:S02]  /*5b20*/  FMNMX3 R3, R3, R108, R109, !PT ;  /* 0x0000006c03037276 */ /* 0x000fe4000780006d */
[----:B------:R-:W-:Y:S02]  /*5b30*/  FMNMX3 R4, R4, R114, R115, !PT ;  /* 0x0000007204047276 */ /* 0x000fe40007800073 */
[----:B------:R-:W-:Y:S02]  /*5b40*/  FMNMX3 R35, R35, R106, R107, !PT ;  /* 0x0000006a23237276 */ /* 0x000fe4000780006b */
[----:B------:R-:W-:-:S02]  /*5b50*/  FMNMX3 R3, R3, R112, R113, !PT ;  /* 0x0000007003037276 */ /* 0x000fc40007800071 */
        /* <DEDUP_REMOVED lines=40> */
[----:B------:R-:W-:Y:S02]  /*5de0*/  SEL R16, R30, 0xff800000, P2 ;  /* 0xff8000001e107807 */ /* 0x000fe40001000000 */
[----:B------:R-:W-:-:S02]  /*5df0*/  SEL R17, R31, 0xff800000, P3 ;  /* 0xff8000001f117807 */ /* 0x000fc40001800000 */
[----:B------:R-:W-:Y:S02]  /*5e00*/  FMNMX3 R35, R35, R152, R153, !PT ;  /* 0x0000009823237276 */ /* 0x000fe40007800099 */
[----:B------:R-:W-:Y:S02]  /*5e10*/  FMNMX3 R3, R3, R18, R19, !PT ;  /* 0x0000001203037276 */ /* 0x000fe40007800013 */
[----:B------:R-:W-:Y:S02]  /*5e20*/  FMNMX3 R40, R40, R20, R21, !PT ;  /* 0x0000001428287276 */ /* 0x000fe40007800015 */
[----:B------:R-:W-:Y:S02]  /*5e30*/  SEL R29, R29, 0xff800000, P1 ;  /* 0xff8000001d1d7807 */ /* 0x000fe40000800000 */
[----:B------:R-:W-:Y:S02]  /*5e40*/  FMNMX3 R31, R4, R16, R17, !PT ;  /* 0x00000010041f7276 */ /* 0x000fe40007800011 */
[----:B------:R-:W-:-:S02]  /*5e50*/  SEL R6, R32, 0xff800000, P4 ;  /* 0xff80000020067807 */ /* 0x000fc40002000000 */
[----:B------:R-:W-:Y:S02]  /*5e60*/  SEL R7, R33, 0xff800000, P5 ;  /* 0xff80000021077807 */ /* 0x000fe40002800000 */
[----:B------:R-:W-:Y:S02]  /*5e70*/  FMNMX3 R40, R40, R28, R29, !PT ;  /* 0x0000001c28287276 */ /* 0x000fe4000780001d */
[----:B------:R-:W-:Y:S02]  /*5e80*/  SEL R4, R34, 0xff800000, P6 ;  /* 0xff80000022047807 */ /* 0x000fe40003000000 */
[----:B------:R-:W-:Y:S02]  /*5e90*/  FMNMX3 R35, R35, R24, R25, !PT ;  /* 0x0000001823237276 */ /* 0x000fe40007800019 */
[----:B------:R-:W-:Y:S02]  /*5ea0*/  FMNMX3 R3, R3, R26, R27, !PT ;  /* 0x0000001a03037276 */ /* 0x000fe4000780001b */
[----:B------:R-:W-:-:S02]  /*5eb0*/  FMNMX R31, R40, R31, !PT ;  /* 0x0000001f281f7209 */ /* 0x000fc40007800000 */
[----:B------:R-:W-:Y:S02]  /*5ec0*/  FMNMX3 R30, R35, R6, R7, !PT ;  /* 0x00000006231e7276 */ /* 0x000fe40007800007 */
[----:B------:R-:W-:-:S04]  /*5ed0*/  FMNMX3 R3, R3, R4, R5, !PT ;  /* 0x0000000403037276 */ /* 0x000fc80007800005 */
[----:B------:R-:W-:-:S04]  /*5ee0*/  FMNMX3 R155, R31, R30, R3, !PT ;  /* 0x0000001e1f9b7276 */ /* 0x000fc80007800003 */
[----:B------:R-:W-:-:S04]  /*5ef0*/  FSETP.NEU.AND P0, PT, R155, -INF , PT ;  /* 0xff8000009b00780b */ /* 0x000fc80003f0d000 */
[----:B------:R-:W-:Y:S02]  /*5f00*/  FSEL R3, R155, RZ, P0 ;  /* 0x000000ff9b037208 */ /* 0x000fe40000000000 */
[----:B------:R-:W-:-:S03]  /*5f10*/  ELECT P0, URZ, PT ;  /* 0x0000000000ff782f */ /* 0x000fc60003800000 */
[----:B--2---:R-:W-:-:S04]  /*5f20*/  FFMA R3, -R3, UR4, RZ ;  /* 0x0000000403037c23 */ /* 0x004fc800080001ff */
[--C-:B------:R-:W-:Y:S02]  /*5f30*/  FFMA2 R42, R88.F32x2.HI_LO, UR4.F32, R3.reuse.F32 ;  /* 0x00000004582a7c49 */ /* 0x100fe40009200003 */
[--C-:B------:R-:W-:Y:S02]  /*5f40*/  FFMA2 R48, R92.F32x2.HI_LO, UR4.F32, R3.reuse.F32 ;  /* 0x000000045c307c49 */ /* 0x100fe40009200003 */
[--C-:B------:R-:W-:Y:S02]  /*5f50*/  FFMA2 R50, R94.F32x2.HI_LO, UR4.F32, R3.reuse.F32 ;  /* 0x000000045e327c49 */ /* 0x100fe40009200003 */
[--C-:B------:R-:W-:Y:S01]  /*5f60*/  FFMA2 R88, R96.F32x2.HI_LO, UR4.F32, R3.reuse.F32 ;  /* 0x0000000460587c49 */ /* 0x100fe20009200003 */
[----:B------:R-:W-:Y:S01]  /*5f70*/  MUFU.EX2 R42, R42 ;  /* 0x0000002a002a7308 */ /* 0x000fe20000000800 */
[--C-:B------:R-:W-:Y:S02]  /*5f80*/  FFMA2 R40, R98.F32x2.HI_LO, UR4.F32, R3.reuse.F32 ;  /* 0x0000000462287c49 */ /* 0x100fe40009200003 */
[----:B------:R-:W-:-:S02]  /*5f90*/  FFMA2 R44, R90.F32x2.HI_LO, UR4.F32, R3.F32 ;  /* 0x000000045a2c7c49 */ /* 0x000fc40009200003 */
[--C-:B------:R-:W-:Y:S02]  /*5fa0*/  FFMA2 R46, R102.F32x2.HI_LO, UR4.F32, R3.reuse.F32 ;  /* 0x00000004662e7c49 */ /* 0x100fe40009200003 */
[--C-:B------:R-:W-:Y:S01]  /*5fb0*/  FFMA2 R92, R100.F32x2.HI_LO, UR4.F32, R3.reuse.F32 ;  /* 0x00000004645c7c49 */ /* 0x100fe20009200003 */
[----:B------:R-:W-:Y:S01]  /*5fc0*/  MUFU.EX2 R40, R40 ;  /* 0x0000002800287308 */ /* 0x000fe20000000800 */
[--C-:B------:R-:W-:Y:S02]  /*5fd0*/  FFMA2 R94, R104.F32x2.HI_LO, UR4.F32, R3.reuse.F32 ;  /* 0x00000004685e7c49 */ /* 0x100fe40009200003 */
[--C-:B------:R-:W-:Y:S02]  /*5fe0*/  FFMA2 R96, R106.F32x2.HI_LO, UR4.F32, R3.reuse.F32 ;  /* 0x000000046a607c49 */ /* 0x100fe40009200003 */
[--C-:B------:R-:W-:Y:S02]  /*5ff0*/  FFMA2 R90, R108.F32x2.HI_LO, UR4.F32, R3.reuse.F32 ;  /* 0x000000046c5a7c49 */ /* 0x100fe40009200003 */
[--C-:B------:R-:W-:Y:S01]  /*6000*/  FFMA2 R98, R112.F32x2.HI_LO, UR4.F32, R3.reuse.F32 ;  /* 0x0000000470627c49 */ /* 0x100fe20009200003 */
[----:B------:R-:W1:Y:S01]  /*6010*/  MUFU.EX2 R41, R41 ;  /* 0x0000002900297308 */ /* 0x000e620000000800 */
[----:B------:R-:W-:-:S02]  /*6020*/  FFMA2 R100, R110.F32x2.HI_LO, UR4.F32, R3.F32 ;  /* 0x000000046e647c49 */ /* 0x000fc40009200003 */
[--C-:B------:R-:W-:Y:S02]  /*6030*/  FFMA2 R102, R114.F32x2.HI_LO, UR4.F32, R3.reuse.F32 ;  /* 0x0000000472667c49 */ /* 0x100fe40009200003 */
[--C-:B------:R-:W-:Y:S02]  /*6040*/  FFMA2 R104, R116.F32x2.HI_LO, UR4.F32, R3.reuse.F32 ;  /* 0x0000000474687c49 */ /* 0x100fe40009200003 */
[--C-:B------:R-:W-:Y:S01]  /*6050*/  FFMA2 R106, R118.F32x2.HI_LO, UR4.F32, R3.reuse.F32 ;  /* 0x00000004766a7c49 */ /* 0x100fe20009200003 */
[----:B------:R-:W2:Y:S01]  /*6060*/  MUFU.EX2 R43, R43 ;  /* 0x0000002b002b7308 */ /* 0x000ea20000000800 */
[--C-:B------:R-:W-:Y:S02]  /*6070*/  FFMA2 R52, R52.F32x2.HI_LO, UR4.F32, R3.reuse.F32 ;  /* 0x0000000434347c49 */ /* 0x100fe40009200003 */
[--C-:B------:R-:W-:Y:S02]  /*6080*/  FFMA2 R54, R54.F32x2.HI_LO, UR4.F32, R3.reuse.F32 ;  /* 0x0000000436367c49 */ /* 0x100fe40009200003 */
[----:B------:R-:W-:-:S02]  /*6090*/  FFMA2 R56, R56.F32x2.HI_LO, UR4.F32, R3.F32 ;  /* 0x0000000438387c49 */ /* 0x000fc40009200003 */
[--C-:B------:R-:W-:Y:S01]  /*60a0*/  FFMA2 R58, R58.F32x2.HI_LO, UR4.F32, R3.reuse.F32 ;  /* 0x000000043a3a7c49 */ /* 0x100fe20009200003 */
[----:B------:R-:W-:Y:S01]  /*60b0*/  MUFU.EX2 R44, R44 ;  /* 0x0000002c002c7308 */ /* 0x000fe20000000800 */
[--C-:B------:R-:W-:Y:S02]  /*60c0*/  FFMA2 R60, R60.F32x2.HI_LO, UR4.F32, R3.reuse.F32 ;  /* 0x000000043c3c7c49 */ /* 0x100fe40009200003 */
[--C-:B------:R-:W-:Y:S02]  /*60d0*/  FFMA2 R62, R62.F32x2.HI_LO, UR4.F32, R3.reuse.F32 ;  /* 0x000000043e3e7c49 */ /* 0x100fe40009200003 */
[--C-:B------:R-:W-:Y:S02]  /*60e0*/  FFMA2 R64, R64.F32x2.HI_LO, UR4.F32, R3.reuse.F32 ;  /* 0x0000000440407c49 */ /* 0x100fe40009200003 */
[--C-:B------:R-:W-:Y:S01]  /*60f0*/  FFMA2 R66, R66.F32x2.HI_LO, UR4.F32, R3.reuse.F32 ;  /* 0x0000000442427c49 */ /* 0x100fe20009200003 */
[----:B------:R-:W3:Y:S01]  /*6100*/  MUFU.EX2 R45, R45 ;  /* 0x0000002d002d7308 */ /* 0x000ee20000000800 */
[----:B------:R-:W-:-:S02]  /*6110*/  FFMA2 R68, R68.F32x2.HI_LO, UR4.F32, R3.F32 ;  /* 0x0000000444447c49 */ /* 0x000fc40009200003 */
[--C-:B------:R-:W-:Y:S02]  /*6120*/  FFMA2 R70, R70.F32x2.HI_LO, UR4.F32, R3.reuse.F32 ;  /* 0x0000000446467c49 */ /* 0x100fe40009200003 */
[--C-:B------:R-:W-:Y:S02]  /*6130*/  FFMA2 R72, R72.F32x2.HI_LO, UR4.F32, R3.reuse.F32 ;  /* 0x0000000448487c49 */ /* 0x100fe40009200003 */
[--C-:B------:R-:W-:Y:S01]  /*6140*/  FFMA2 R74, R74.F32x2.HI_LO, UR4.F32, R3.reuse.F32 ;  /* 0x000000044a4a7c49 */ /* 0x100fe20009200003 */
[----:B------:R-:W-:Y:S01]  /*6150*/  MUFU.EX2 R46, R46 ;  /* 0x0000002e002e7308 */ /* 0x000fe20000000800 */
[--C-:B------:R-:W-:Y:S02]  /*6160*/  FFMA2 R76, R76.F32x2.HI_LO, UR4.F32, R3.reuse.F32 ;  /* 0x000000044c4c7c49 */ /* 0x100fe40009200003 */
[--C-:B------:R-:W-:Y:S02]  /*6170*/  FFMA2 R78, R78.F32x2.HI_LO, UR4.F32, R3.reuse.F32 ;  /* 0x000000044e4e7c49 */ /* 0x100fe40009200003 */
[----:B------:R-:W-:-:S02]  /*6180*/  FFMA2 R80, R80.F32x2.HI_LO, UR4.F32, R3.F32 ;  /* 0x0000000450507c49 */ /* 0x000fc40009200003 */
[--C-:B------:R-:W-:Y:S01]  /*6190*/  FFMA2 R82, R82.F32x2.HI_LO, UR4.F32, R3.reuse.F32 ;  /* 0x0000000452527c49 */ /* 0x100fe20009200003 */
[----:B------:R-:W4:Y:S01]  /*61a0*/  MUFU.EX2 R47, R47 ;  /* 0x0000002f002f7308 */ /* 0x000f220000000800 */
[--C-:B------:R-:W-:Y:S02]  /*61b0*/  FFMA2 R112, R122.F32x2.HI_LO, UR4.F32, R3.reuse.F32 ;  /* 0x000000047a707c49 */ /* 0x100fe40009200003 */
[--C-:B------:R-:W-:Y:S02]  /*61c0*/  FFMA2 R122, R134.F32x2.HI_LO, UR4.F32, R3.reuse.F32 ;  /* 0x00000004867a7c49 */ /* 0x100fe40009200003 */
[--C-:B------:R-:W-:Y:S02]  /*61d0*/  FFMA2 R114, R130.F32x2.HI_LO, UR4.F32, R3.reuse.F32 ;  /* 0x0000000482727c49 */ /* 0x100fe40009200003 */
[--C-:B------:R-:W-:Y:S01]  /*61e0*/  FFMA2 R118, R128.F32x2.HI_LO, UR4.F32, R3.reuse.F32 ;  /* 0x0000000480767c49 */ /* 0x100fe20009200003 */
[----:B------:R-:W-:Y:S01]  /*61f0*/  MUFU.EX2 R48, R48 ;  /* 0x0000003000307308 */ /* 0x000fe20000000800 */
[----:B------:R-:W-:-:S02]  /*6200*/  FFMA2 R134, R142.F32x2.HI_LO, UR4.F32, R3.F32 ;  /* 0x000000048e867c49 */ /* 0x000fc40009200003 */
[--C-:B------:R-:W-:Y:S02]  /*6210*/  FFMA2 R128, R138.F32x2.HI_LO, UR4.F32, R3.reuse.F32 ;  /* 0x000000048a807c49 */ /* 0x100fe40009200003 */
[--C-:B------:R-:W-:Y:S02]  /*6220*/  FFMA2 R130, R136.F32x2.HI_LO, UR4.F32, R3.reuse.F32 ;  /* 0x0000000488827c49 */ /* 0x100fe40009200003 */
[--C-:B------:R-:W-:Y:S01]  /*6230*/  FFMA2 R142, R148.F32x2.HI_LO, UR4.F32, R3.reuse.F32 ;  /* 0x00000004948e7c49 */ /* 0x100fe20009200003 */
[----:B------:R-:W5:Y:S01]  /*6240*/  MUFU.EX2 R49, R49 ;  /* 0x0000003100317308 */ /* 0x000f620000000800 */
[--C-:B------:R-:W-:Y:S02]  /*6250*/  FFMA2 R136, R144.F32x2.HI_LO, UR4.F32, R3.reuse.F32 ;  /* 0x0000000490887c49 */ /* 0x100fe40009200003 */
[--C-:B------:R-:W-:Y:S02]  /*6260*/  FFMA2 R138, R146.F32x2.HI_LO, UR4.F32, R3.reuse.F32 ;  /* 0x00000004928a7c49 */ /* 0x100fe40009200003 */
[----:B------:R-:W-:-:S02]  /*6270*/  FFMA2 R148, R12.F32x2.HI_LO, UR4.F32, R3.F32 ;  /* 0x000000040c947c49 */ /* 0x000fc40009200003 */
[----:B------:R-:W-:Y:S02]  /*6280*/  IMAD.U32 R12, RZ, RZ, UR14 ;  /* 0x0000000eff0c7e24 */ /* 0x000fe4000f8e00ff */
[--C-:B------:R-:W-:Y:S01]  /*6290*/  FFMA2 R108, R126.F32x2.HI_LO, UR4.F32, R3.reuse.F32 ;  /* 0x000000047e6c7c49 */ /* 0x100fe20009200003 */
[----:B------:R-:W-:Y:S01]  /*62a0*/  MUFU.EX2 R50, R50 ;  /* 0x0000003200327308 */ /* 0x000fe20000000800 */
[--C-:B------:R-:W-:Y:S02]  /*62b0*/  FFMA2 R116, R124.F32x2.HI_LO, UR4.F32, R3.reuse.F32 ;  /* 0x000000047c747c49 */ /* 0x100fe40009200003 */
[--C-:B------:R-:W-:Y:S02]  /*62c0*/  FFMA2 R144, R8.F32x2.HI_LO, UR4.F32, R3.reuse.F32 ;  /* 0x0000000408907c49 */ /* 0x100fe40009200003 */
[--C-:B------:R-:W-:Y:S02]  /*62d0*/  FFMA2 R146, R10.F32x2.HI_LO, UR4.F32, R3.reuse.F32 ;  /* 0x000000040a927c49 */ /* 0x100fe40009200003 */
[--C-:B------:R-:W-:Y:S01]  /*62e0*/  FFMA2 R124, R36.F32x2.HI_LO, UR4.F32, R3.reuse.F32 ;  /* 0x00000004247c7c49 */ /* 0x100fe20009200003 */
[----:B------:R-:W5:Y:S01]  /*62f0*/  MUFU.EX2 R51, R51 ;  /* 0x0000003300337308 */ /* 0x000f620000000800 */
[----:B------:R-:W-:-:S02]  /*6300*/  FFMA2 R126, R38.F32x2.HI_LO, UR4.F32, R3.F32 ;  /* 0x00000004267e7c49 */ /* 0x000fc40009200003 */
[--C-:B------:R-:W-:Y:S01]  /*6310*/  FFMA2 R162, R24.F32x2.HI_LO, UR4.F32, R3.reuse.F32 ;  /* 0x0000000418a27c49 */ /* 0x100fe20009200003 */
[----:B-1----:R-:W-:Y:S01]  /*6320*/  F2FP.BF16.F32.PACK_AB R24, R41, R40 ;  /* 0x000000282918723e */ /* 0x002fe200000010ff */
[--C-:B------:R-:W-:Y:S01]  /*6330*/  FFMA2 R10, R26.F32x2.HI_LO, UR4.F32, R3.reuse.F32 ;  /* 0x000000041a0a7c49 */ /* 0x100fe20009200003 */
[----:B--2---:R-:W-:Y:S01]  /*6340*/  F2FP.BF16.F32.PACK_AB R25, R43, R42 ;  /* 0x0000002a2b19723e */ /* 0x004fe200000010ff */
[--C-:B------:R-:W-:Y:S01]  /*6350*/  FFMA2 R8, R28.F32x2.HI_LO, UR4.F32, R3.reuse.F32 ;  /* 0x000000041c087c49 */ /* 0x100fe20009200003 */
[----:B------:R-:W-:Y:S01]  /*6360*/  MUFU.EX2 R88, R88 ;  /* 0x0000005800587308 */ /* 0x000fe20000000800 */
[----:B---3--:R-:W-:Y:S01]  /*6370*/  F2FP.BF16.F32.PACK_AB R26, R45, R44 ;  /* 0x0000002c2d1a723e */ /* 0x008fe200000010ff */
[--C-:B------:R-:W-:Y:S01]  /*6380*/  FFMA2 R110, R120.F32x2.HI_LO, UR4.F32, R3.reuse.F32 ;  /* 0x00000004786e7c49 */ /* 0x100fe20009200003 */
[----:B----4-:R-:W-:Y:S01]  /*6390*/  F2FP.BF16.F32.PACK_AB R27, R47, R46 ;  /* 0x0000002e2f1b723e */ /* 0x010fe200000010ff */
[--C-:B------:R-:W-:Y:S01]  /*63a0*/  FFMA2 R120, R132.F32x2.HI_LO, UR4.F32, R3.reuse.F32 ;  /* 0x0000000484787c49 */ /* 0x100fe20009200003 */
[----:B-----5:R-:W-:Y:S01]  /*63b0*/  F2FP.BF16.F32.PACK_AB R28, R49, R48 ;  /* 0x00000030311c723e */ /* 0x020fe200000010ff */
[----:B------:R-:W-:-:S02]  /*63c0*/  FFMA2 R132, R140.F32x2.HI_LO, UR4.F32, R3.F32 ;  /* 0x000000048c847c49 */ /* 0x000fc40009200003 */
[----:B------:R-:W1:Y:S01]  /*63d0*/  MUFU.EX2 R89, R89 ;  /* 0x0000005900597308 */ /* 0x000e620000000800 */
[----:B------:R-:W-:Y:S01]  /*63e0*/  F2FP.BF16.F32.PACK_AB R29, R51, R50 ;  /* 0x00000032331d723e */ /* 0x000fe200000010ff */
[--C-:B------:R-:W-:Y:S02]  /*63f0*/  FFMA2 R140, R150.F32x2.HI_LO, UR4.F32, R3.reuse.F32 ;  /* 0x00000004968c7c49 */ /* 0x100fe40009200003 */
[--C-:B------:R-:W-:Y:S02]  /*6400*/  FFMA2 R150, R14.F32x2.HI_LO, UR4.F32, R3.reuse.F32 ;  /* 0x000000040e967c49 */ /* 0x100fe40009200003 */
[--C-:B------:R-:W-:Y:S02]  /*6410*/  FFMA2 R156, R18.F32x2.HI_LO, UR4.F32, R3.reuse.F32 ;  /* 0x00000004129c7c49 */ /* 0x100fe40009200003 */
[----:B------:R-:W-:Y:S01]  /*6420*/  MUFU.EX2 R90, R90 ;  /* 0x0000005a005a7308 */ /* 0x000fe20000000800 */
[--C-:B------:R-:W-:Y:S02]  /*6430*/  FFMA2 R158, R20.F32x2.HI_LO, UR4.F32, R3.reuse.F32 ;  /* 0x00000004149e7c49 */ /* 0x100fe40009200003 */
[----:B------:R-:W-:-:S02]  /*6440*/  FFMA2 R160, R22.F32x2.HI_LO, UR4.F32, R3.F32 ;  /* 0x0000000416a07c49 */ /* 0x000fc40009200003 */
[--C-:B------:R-:W-:Y:S02]  /*6450*/  FFMA2 R14, R16.F32x2.HI_LO, UR4.F32, R3.reuse.F32 ;  /* 0x00000004100e7c49 */ /* 0x100fe40009200003 */
[----:B------:R-:W-:Y:S01]  /*6460*/  FFMA2 R152, R152.F32x2.HI_LO, UR4.F32, R3.F32 ;  /* 0x0000000498987c49 */ /* 0x000fe20009200003 */
[----:B------:R-:W2:Y:S01]  /*6470*/  MUFU.EX2 R91, R91 ;  /* 0x0000005b005b7308 */ /* 0x000ea20000000800 */
[----:B-1----:R-:W-:Y:S01]  /*6480*/  F2FP.BF16.F32.PACK_AB R30, R89, R88 ;  /* 0x00000058591e723e */ /* 0x002fe200000010ff */
[----:B------:R-:W-:Y:S02]  /*6490*/  FADD2 R40, R40.F32x2.HI_LO, R48.F32x2.HI_LO ;  /* 0x000000302828724b */ /* 0x000fe40000000000 */
[----:B------:R-:W-:Y:S02]  /*64a0*/  FADD2 R42, R42.F32x2.HI_LO, R50.F32x2.HI_LO ;  /* 0x000000322a2a724b */ /* 0x000fe40000000000 */
[----:B------:R-:W-:Y:S02]  /*64b0*/  FADD2 R44, R44.F32x2.HI_LO, R88.F32x2.HI_LO ;  /* 0x000000582c2c724b */ /* 0x000fe40000000000 */
[----:B------:R-:W-:Y:S08]  /*64c0*/  MUFU.EX2 R92, R92 ;  /* 0x0000005c005c7308 */ /* 0x000ff00000000800 */
[----:B------:R-:W1:Y:S01]  /*64d0*/  MUFU.EX2 R93, R93 ;  /* 0x0000005d005d7308 */ /* 0x000e620000000800 */
[----:B--2---:R-:W-:Y:S01]  /*64e0*/  F2FP.BF16.F32.PACK_AB R31, R91, R90 ;  /* 0x0000005a5b1f723e */ /* 0x004fe200000010ff */
[----:B------:R-:W-:-:S06]  /*64f0*/  FADD2 R46, R46.F32x2.HI_LO, R90.F32x2.HI_LO ;  /* 0x0000005a2e2e724b */ /* 0x000fcc0000000000 */
[----:B------:R-:W-:Y:S08]  /*6500*/  MUFU.EX2 R94, R94 ;  /* 0x0000005e005e7308 */ /* 0x000ff00000000800 */
[----:B------:R-:W2:Y:S01]  /*6510*/  MUFU.EX2 R95, R95 ;  /* 0x0000005f005f7308 */ /* 0x000ea20000000800 */
[----:B-1----:R-:W-:Y:S01]  /*6520*/  F2FP.BF16.F32.PACK_AB R32, R93, R92 ;  /* 0x0000005c5d20723e */ /* 0x002fe200000010ff */
[----:B------:R-:W-:-:S06]  /*6530*/  FADD2 R40, R40.F32x2.HI_LO, R92.F32x2.HI_LO ;  /* 0x0000005c2828724b */ /* 0x000fcc0000000000 */
        /* <DEDUP_REMOVED lines=27> */
[----:B------:R2:W-:Y:S06]  /*66f0*/  BAR.ARV R12, 0x40 ;  /* 0x0001000c0000751d */ /* 0x0005ec0000002000 */
[----:B------:R-:W-:Y:S01]  /*6700*/  MUFU.EX2 R54, R54 ;  /* 0x0000003600367308 */ /* 0x000fe20000000800 */
[----:B------:R-:W-:Y:S01]  /*6710*/  FADD2 R46, R46.F32x2.HI_LO, R106.F32x2.HI_LO ;  /* 0x0000006a2e2e724b */ /* 0x000fe20000000000 */
[----:B------:R3:W-:Y:S01]  /*6720*/  STTM.x16 tmem[UR5], R24 ;  /* 0x00000018000079ed */ /* 0x0007e20008240005 */
[----:B------:R-:W-:-:S05]  /*6730*/  R2UR UR5, R164 ;  /* 0x00000000a40572ca */ /* 0x000fca00000e0000 */
[----:B------:R-:W4:Y:S01]  /*6740*/  MUFU.EX2 R55, R55 ;  /* 0x0000003700377308 */ /* 0x000f220000000800 */
[----:B-1----:R-:W-:Y:S01]  /*6750*/  F2FP.BF16.F32.PACK_AB R16, R53, R52 ;  /* 0x000000343510723e */ /* 0x002fe200000010ff */
[----:B------:R-:W-:-:S06]  /*6760*/  FADD2 R40, R40.F32x2.HI_LO, R52.F32x2.HI_LO ;  /* 0x000000342828724b */ /* 0x000fcc0000000000 */
[----:B------:R-:W-:Y:S08]  /*6770*/  MUFU.EX2 R56, R56 ;  /* 0x0000003800387308 */ /* 0x000ff00000000800 */
[----:B------:R-:W1:Y:S01]  /*6780*/  MUFU.EX2 R57, R57 ;  /* 0x0000003900397308 */ /* 0x000e620000000800 */
[----:B----4-:R-:W-:Y:S01]  /*6790*/  F2FP.BF16.F32.PACK_AB R17, R55, R54 ;  /* 0x000000363711723e */ /* 0x010fe200000010ff */
[----:B------:R-:W-:-:S06]  /*67a0*/  FADD2 R42, R42.F32x2.HI_LO, R54.F32x2.HI_LO ;  /* 0x000000362a2a724b */ /* 0x000fcc0000000000 */
[----:B------:R-:W-:Y:S08]  /*67b0*/  MUFU.EX2 R58, R58 ;  /* 0x0000003a003a7308 */ /* 0x000ff00000000800 */
[----:B------:R-:W4:Y:S01]  /*67c0*/  MUFU.EX2 R59, R59 ;  /* 0x0000003b003b7308 */ /* 0x000f220000000800 */
[----:B-1----:R-:W-:Y:S01]  /*67d0*/  F2FP.BF16.F32.PACK_AB R18, R57, R56 ;  /* 0x000000383912723e */ /* 0x002fe200000010ff */
[----:B------:R-:W-:-:S06]  /*67e0*/  FADD2 R44, R44.F32x2.HI_LO, R56.F32x2.HI_LO ;  /* 0x000000382c2c724b */ /* 0x000fcc0000000000 */
[----:B------:R-:W-:Y:S01]  /*67f0*/  MUFU.EX2 R60, R60 ;  /* 0x0000003c003c7308 */ /* 0x000fe20000000800 */
[----:B---3--:R-:W-:-:S07]  /*6800*/  FFMA2 R34, R6.F32x2.HI_LO, UR4.F32, R3.F32 ;  /* 0x0000000406227c49 */ /* 0x008fce0009200003 */
[----:B------:R-:W1:Y:S01]  /*6810*/  MUFU.EX2 R61, R61 ;  /* 0x0000003d003d7308 */ /* 0x000e620000000800 */
[----:B----4-:R-:W-:Y:S01]  /*6820*/  F2FP.BF16.F32.PACK_AB R19, R59, R58 ;  /* 0x0000003a3b13723e */ /* 0x010fe200000010ff */
[----:B------:R-:W-:-:S06]  /*6830*/  FADD2 R46, R46.F32x2.HI_LO, R58.F32x2.HI_LO ;  /* 0x0000003a2e2e724b */ /* 0x000fcc0000000000 */
[----:B------:R-:W-:Y:S08]  /*6840*/  MUFU.EX2 R62, R62 ;  /* 0x0000003e003e7308 */ /* 0x000ff00000000800 */
[----:B------:R-:W3:Y:S01]  /*6850*/  MUFU.EX2 R63, R63 ;  /* 0x0000003f003f7308 */ /* 0x000ee20000000800 */
[----:B-1----:R-:W-:Y:S01]  /*6860*/  F2FP.BF16.F32.PACK_AB R20, R61, R60 ;  /* 0x0000003c3d14723e */ /* 0x002fe200000010ff */
[----:B------:R-:W-:-:S06]  /*6870*/  FADD2 R40, R40.F32x2.HI_LO, R60.F32x2.HI_LO ;  /* 0x0000003c2828724b */ /* 0x000fcc0000000000 */
[----:B------:R-:W-:Y:S08]  /*6880*/  MUFU.EX2 R64, R64 ;  /* 0x0000004000407308 */ /* 0x000ff00000000800 */
[----:B------:R-:W1:Y:S01]  /*6890*/  MUFU.EX2 R65, R65 ;  /* 0x0000004100417308 */ /* 0x000e620000000800 */
[----:B---3--:R-:W-:Y:S01]  /*68a0*/  F2FP.BF16.F32.PACK_AB R21, R63, R62 ;  /* 0x0000003e3f15723e */ /* 0x008fe200000010ff */
        /* <DEDUP_REMOVED lines=40> */
[----:B------:R-:W-:-:S03]  /*6b30*/  FADD2 R46, R46.F32x2.HI_LO, R82.F32x2.HI_LO ;  /* 0x000000522e2e724b */ /* 0x000fc60000000000 */
[----:B------:R3:W-:Y:S01]  /*6b40*/  STTM.x16 tmem[UR5], R16 ;  /* 0x00000010000079ed */ /* 0x0007e20008240005 */
[----:B------:R-:W-:Y:S02]  /*6b50*/  R2UR UR5, R87 ;  /* 0x00000000570572ca */ /* 0x000fe400000e0000 */
[----:B------:R-:W-:Y:S08]  /*6b60*/  MUFU.EX2 R110, R110 ;  /* 0x0000006e006e7308 */ /* 0x000ff00000000800 */
[----:B------:R-:W4:Y:S01]  /*6b70*/  MUFU.EX2 R111, R111 ;  /* 0x0000006f006f7308 */ /* 0x000f220000000800 */
[----:B-1----:R-:W-:-:S07]  /*6b80*/  FADD2 R40, R40.F32x2.HI_LO, R108.F32x2.HI_LO ;  /* 0x0000006c2828724b */ /* 0x002fce0000000000 */
[----:B------:R-:W-:Y:S08]  /*6b90*/  MUFU.EX2 R112, R112 ;  /* 0x0000007000707308 */ /* 0x000ff00000000800 */
[----:B------:R-:W1:Y:S01]  /*6ba0*/  MUFU.EX2 R113, R113 ;  /* 0x0000007100717308 */ /* 0x000e620000000800 */
[----:B----4-:R-:W-:-:S07]  /*6bb0*/  FADD2 R42, R42.F32x2.HI_LO, R110.F32x2.HI_LO ;  /* 0x0000006e2a2a724b */ /* 0x010fce0000000000 */
[----:B------:R-:W-:Y:S08]  /*6bc0*/  MUFU.EX2 R114, R114 ;  /* 0x0000007200727308 */ /* 0x000ff00000000800 */
[----:B------:R-:W4:Y:S01]  /*6bd0*/  MUFU.EX2 R115, R115 ;  /* 0x0000007300737308 */ /* 0x000f220000000800 */
[----:B-1----:R-:W-:-:S07]  /*6be0*/  FADD2 R44, R44.F32x2.HI_LO, R112.F32x2.HI_LO ;  /* 0x000000702c2c724b */ /* 0x002fce0000000000 */
[----:B------:R-:W-:Y:S01]  /*6bf0*/  MUFU.EX2 R116, R116 ;  /* 0x0000007400747308 */ /* 0x000fe20000000800 */
[----:B---3--:R-:W-:Y:S01]  /*6c00*/  FFMA2 R24, R4.F32x2.HI_LO, UR4.F32, R3.F32 ;  /* 0x0000000404187c49 */ /* 0x008fe20009200003 */
[----:B------:R-:W-:Y:S01]  /*6c10*/  UIADD3 UR4, UPT, UPT, UR8, 0xb8, URZ ;  /* 0x000000b808047890 */ /* 0x000fe2000fffe0ff */
[----:B------:R-:W-:-:S03]  /*6c20*/  IMAD.MOV.U32 R3, RZ, RZ, 0x1 ;  /* 0x00000001ff037424 */ /* 0x000fc600078e00ff */
[----:B------:R-:W-:Y:S02]  /*6c30*/  UPRMT UR13, UR7, 0x654, UR4 ;  /* 0x00000654070d7896 */ /* 0x000fe40008000004 */
[----:B------:R-:W2:Y:S01]  /*6c40*/  MUFU.EX2 R117, R117 ;  /* 0x0000007500757308 */ /* 0x000ea20000000800 */
[----:B----4-:R-:W-:Y:S01]  /*6c50*/  FADD2 R46, R46.F32x2.HI_LO, R114.F32x2.HI_LO ;  /* 0x000000722e2e724b */ /* 0x010fe20000000000 */
[----:B------:R-:W-:-:S06]  /*6c60*/  R2UR UR4, R165 ;  /* 0x00000000a50472ca */ /* 0x000fcc00000e0000 */
        /* <DEDUP_REMOVED lines=10> */
[----:B--2---:R-:W-:-:S07]  /*6d10*/  FADD2 R44, R44.F32x2.HI_LO, R120.F32x2.HI_LO ;  /* 0x000000782c2c724b */ /* 0x004fce0000000000 */
[----:B------:R-:W-:Y:S08]  /*6d20*/  MUFU.EX2 R124, R124 ;  /* 0x0000007c007c7308 */ /* 0x000ff00000000800 */
[----:B------:R-:W2:Y:S01]  /*6d30*/  MUFU.EX2 R125, R125 ;  /* 0x0000007d007d7308 */ /* 0x000ea20000000800 */
[----:B-1----:R-:W-:-:S07]  /*6d40*/  FADD2 R46, R46.F32x2.HI_LO, R122.F32x2.HI_LO ;  /* 0x0000007a2e2e724b */ /* 0x002fce0000000000 */
        /* <DEDUP_REMOVED lines=66> */
[----:B------:R1:W-:Y:S08]  /*7170*/  MUFU.EX2 R166, R10 ;  /* 0x0000000a00a67308 */ /* 0x0003f00000000800 */
[----:B------:R3:W4:Y:S01]  /*7180*/  MUFU.EX2 R167, R11 ;  /* 0x0000000b00a77308 */ /* 0x0007220000000800 */
[----:B--2---:R-:W-:-:S07]  /*7190*/  FADD2 R44, R44.F32x2.HI_LO, R162.F32x2.HI_LO ;  /* 0x000000a22c2c724b */ /* 0x004fce0000000000 */
[----:B------:R2:W-:Y:S01]  /*71a0*/  MUFU.EX2 R168, R8 ;  /* 0x0000000800a87308 */ /* 0x0005e20000000800 */
[----:B-1----:R-:W-:-:S07]  /*71b0*/  F2FP.BF16.F32.PACK_AB R10, R113, R112 ;  /* 0x00000070710a723e */ /* 0x002fce00000010ff */
[----:B------:R1:W5:Y:S01]  /*71c0*/  MUFU.EX2 R169, R9 ;  /* 0x0000000900a97308 */ /* 0x0003620000000800 */
[----:B---3--:R-:W-:Y:S01]  /*71d0*/  F2FP.BF16.F32.PACK_AB R11, R115, R114 ;  /* 0x00000072730b723e */ /* 0x008fe200000010ff */
[----:B----4-:R-:W-:-:S06]  /*71e0*/  FADD2 R46, R46.F32x2.HI_LO, R166.F32x2.HI_LO ;  /* 0x000000a62e2e724b */ /* 0x010fcc0000000000 */
[----:B------:R3:W-:Y:S01]  /*71f0*/  MUFU.EX2 R32, R14 ;  /* 0x0000000e00207308 */ /* 0x0007e20000000800 */
[----:B--2---:R-:W-:-:S07]  /*7200*/  F2FP.BF16.F32.PACK_AB R8, R109, R108 ;  /* 0x0000006c6d08723e */ /* 0x004fce00000010ff */
[----:B------:R2:W4:Y:S01]  /*7210*/  MUFU.EX2 R33, R15 ;  /* 0x0000000f00217308 */ /* 0x0005220000000800 */
[----:B-1----:R-:W-:Y:S01]  /*7220*/  F2FP.BF16.F32.PACK_AB R9, R111, R110 ;  /* 0x0000006e6f09723e */ /* 0x002fe200000010ff */
[----:B-----5:R-:W-:-:S06]  /*7230*/  FADD2 R40, R40.F32x2.HI_LO, R168.F32x2.HI_LO ;  /* 0x000000a82828724b */ /* 0x020fcc0000000000 */
[----:B------:R-:W-:Y:S01]  /*7240*/  MUFU.EX2 R34, R34 ;  /* 0x0000002200227308 */ /* 0x000fe20000000800 */
[----:B---3--:R-:W-:-:S07]  /*7250*/  F2FP.BF16.F32.PACK_AB R14, R121, R120 ;  /* 0x00000078790e723e */ /* 0x008fce00000010ff */
[----:B------:R-:W1:Y:S01]  /*7260*/  MUFU.EX2 R35, R35 ;  /* 0x0000002300237308 */ /* 0x000e620000000800 */
[----:B--2---:R-:W-:Y:S01]  /*7270*/  F2FP.BF16.F32.PACK_AB R15, R123, R122 ;  /* 0x0000007a7b0f723e */ /* 0x004fe200000010ff */
[----:B----4-:R-:W-:-:S03]  /*7280*/  FADD2 R42, R42.F32x2.HI_LO, R32.F32x2.HI_LO ;  /* 0x000000202a2a724b */ /* 0x010fc60000000000 */
[----:B------:R2:W-:Y:S01]  /*7290*/  STTM.x16 tmem[UR5], R8 ;  /* 0x00000008000079ed */ /* 0x0005e20008240005 */
[----:B------:R-:W3:Y:S02]  /*72a0*/  FENCE.VIEW.ASYNC.T ;  /* 0x00000000000073c6 */ /* 0x000ee40000000200 */
[----:B---3--:R3:W-:Y:S01]  /*72b0*/  SYNCS.ARRIVE.TRANS64.RED.ART0 RZ, [UR13], R3 ;  /* 0x00000003ffff79a7 */ /* 0x0087e2000850040d */
[----:B------:R-:W-:Y:S01]  /*72c0*/  MUFU.EX2 R24, R24 ;  /* 0x0000001800187308 */ /* 0x000fe20000000800 */
[----:B------:R-:W-:-:S07]  /*72d0*/  FADD2 R40, R40.F32x2.HI_LO, R42.F32x2.HI_LO ;  /* 0x0000002a2828724b */ /* 0x000fce0000000000 */
[----:B------:R-:W4:Y:S01]  /*72e0*/  MUFU.EX2 R25, R25 ;  /* 0x0000001900197308 */ /* 0x000f220000000800 */
[----:B-1----:R-:W-:Y:S02]  /*72f0*/  FADD2 R44, R44.F32x2.HI_LO, R34.F32x2.HI_LO ;  /* 0x000000222c2c724b */ /* 0x002fe40000000000 */
[----:B----4-:R-:W-:-:S04]  /*7300*/  FADD2 R46, R46.F32x2.HI_LO, R24.F32x2.HI_LO ;  /* 0x000000182e2e724b */ /* 0x010fc80000000000 */
[----:B------:R-:W-:-:S04]  /*7310*/  FADD2 R44, R44.F32x2.HI_LO, R46.F32x2.HI_LO ;  /* 0x0000002e2c2c724b */ /* 0x000fc80000000000 */
[----:B------:R-:W-:Y:S01]  /*7320*/  FADD2 R40, R40.F32x2.HI_LO, R44.F32x2.HI_LO ;  /* 0x0000002c2828724b */ /* 0x000fe20000000000 */
[----:B--2---:R-:W-:Y:S02]  /*7330*/  F2FP.BF16.F32.PACK_AB R8, R149, R148 ;  /* 0x000000949508723e */ /* 0x004fe400000010ff */
[----:B------:R-:W-:Y:S02]  /*7340*/  F2FP.BF16.F32.PACK_AB R9, R151, R150 ;  /* 0x000000969709723e */ /* 0x000fe400000010ff */
[----:B------:R-:W-:Y:S02]  /*7350*/  F2FP.BF16.F32.PACK_AB R10, R153, R152 ;  /* 0x00000098990a723e */ /* 0x000fe400000010ff */
[----:B------:R-:W-:Y:S02]  /*7360*/  F2FP.BF16.F32.PACK_AB R11, R157, R156 ;  /* 0x0000009c9d0b723e */ /* 0x000fe400000010ff */
[----:B------:R-:W-:Y:S02]  /*7370*/  F2FP.BF16.F32.PACK_AB R12, R159, R158 ;  /* 0x0000009e9f0c723e */ /* 0x000fe400000010ff */
[----:B------:R-:W-:-:S02]  /*7380*/  F2FP.BF16.F32.PACK_AB R13, R161, R160 ;  /* 0x000000a0a10d723e */ /* 0x000fc400000010ff */
[----:B------:R-:W-:Y:S02]  /*7390*/  F2FP.BF16.F32.PACK_AB R14, R163, R162 ;  /* 0x000000a2a30e723e */ /* 0x000fe400000010ff */
[----:B------:R-:W-:Y:S02]  /*73a0*/  F2FP.BF16.F32.PACK_AB R15, R167, R166 ;  /* 0x000000a6a70f723e */ /* 0x000fe400000010ff */
[----:B------:R-:W-:Y:S02]  /*73b0*/  F2FP.BF16.F32.PACK_AB R16, R169, R168 ;  /* 0x000000a8a910723e */ /* 0x000fe400000010ff */
[----:B------:R-:W-:Y:S02]  /*73c0*/  F2FP.BF16.F32.PACK_AB R17, R33, R32 ;  /* 0x000000202111723e */ /* 0x000fe400000010ff */
[----:B------:R-:W-:Y:S02]  /*73d0*/  F2FP.BF16.F32.PACK_AB R18, R35, R34 ;  /* 0x000000222312723e */ /* 0x000fe400000010ff */
[----:B------:R-:W-:-:S04]  /*73e0*/  F2FP.BF16.F32.PACK_AB R19, R25, R24 ;  /* 0x000000181913723e */ /* 0x000fc800000010ff */
[----:B------:R3:W-:Y:S01]  /*73f0*/  STTM.x16 tmem[UR4], R4 ;  /* 0x00000004000079ed */ /* 0x0007e20008240004 */
[----:B------:R-:W-:Y:S01]  /*7400*/  UIADD3 UR4, UPT, UPT, UR8, 0xc0, URZ ;  /* 0x000000c008047890 */ /* 0x000fe2000fffe0ff */
[----:B------:R-:W1:Y:S03]  /*7410*/  FENCE.VIEW.ASYNC.T ;  /* 0x00000000000073c6 */ /* 0x000e660000000200 */
[----:B------:R-:W-:Y:S01]  /*7420*/  UPRMT UR4, UR7, 0x654, UR4 ;  /* 0x0000065407047896 */ /* 0x000fe20008000004 */
[----:B-1----:R-:W-:-:S08]  /*7430*/  NOP ;  /* 0x0000000000007918 */ /* 0x002fd00000000000 */
[----:B------:R3:W-:Y:S01]  /*7440*/  @P0 SYNCS.ARRIVE.TRANS64.RED.ART0 RZ, [UR4], R3 ;  /* 0x00000003ffff09a7 */ /* 0x0007e20008500404 */
[----:B------:R-:W-:-:S04]  /*7450*/  UIADD3 UR4, UPT, UPT, UR10, -0x80, URZ ;  /* 0xffffff800a047890 */ /* 0x000fc8000fffe0ff */
[----:B------:R-:W-:Y:S01]  /*7460*/  USHF.R.S32.HI UR5, URZ, 0x1f, UR4 ;  /* 0x0000001fff057899 */ /* 0x000fe20008011404 */
[----:B------:R-:W1:Y:S03]  /*7470*/  SYNCS.PHASECHK.TRANS64.TRYWAIT P0, [UR8+0xe8], RZ ;  /* 0x0000e8ffff0075a7 */ /* 0x000e660008001108 */
[----:B------:R-:W-:-:S04]  /*7480*/  ULEA.HI UR4, UR5, UR4, URZ, 0x7 ;  /* 0x0000000405047291 */ /* 0x000fc8000f8f38ff */
[----:B------:R-:W-:-:S04]  /*7490*/  USHF.R.S32.HI UR4, URZ, 0x7, UR4 ;  /* 0x00000007ff047899 */ /* 0x000fc80008011404 */
[----:B------:R-:W-:-:S04]  /*74a0*/  UISETP.LT.AND UP0, UPT, URZ, UR4, UPT ;  /* 0x00000004ff00728c */ /* 0x000fc8000bf01270 */
[----:B------:R-:W-:-:S04]  /*74b0*/  USEL UR17, URZ, UR4, !UP0 ;  /* 0x00000004ff117287 */ /* 0x000fc8000c000000 */
[----:B------:R-:W-:-:S04]  /*74c0*/  UIADD3 UR4, UPT, UPT, UR18, -UR17, URZ ;  /* 0x8000001112047290 */ /* 0x000fc8000fffe0ff */
[----:B------:R-:W-:Y:S01]  /*74d0*/  UISETP.GE.AND UP0, UPT, UR4, 0x1, UPT ;  /* 0x000000010400788c */ /* 0x000fe2000bf06270 */
[----:B-1-3--:R-:W-:Y:S10]  /*74e0*/  @!P0 BRA `(.L_x_63) ;  /* 0x0000007000dc8947 */ /* 0x00aff40003800000 */
.L_x_132:
[----:B-1----:R-:W-:Y:S01]  /*74f0*/  FADD R3, R40, R41 ;  /* 0x0000002928037221 */ /* 0x002fe20000000000 */
[----:B------:R-:W-:Y:S01]  /*7500*/  UMOV UR10, 0x1 ;  /* 0x00000001000a7882 */ /* 0x000fe20000000000 */
[----:B------:R-:W-:Y:S01]  /*7510*/  UMOV UR11, 0x1 ;  /* 0x00000001000b7882 */ /* 0x000fe20000000000 */
[----:B------:R-:W-:Y:S05]  /*7520*/  BRA.U !UP0, `(.L_x_64) ;  /* 0x0000002508ec7547 */ /* 0x000fea000b800000 */
[----:B------:R-:W-:Y:S01]  /*7530*/  R2UR UR4, R0 ;  /* 0x00000000000472ca */ /* 0x000fe200000e0000 */
[----:B------:R-:W-:Y:S01]  /*7540*/  UIADD3 UR15, UPT, UPT, UR8, 0xc0, URZ ;  /* 0x000000c0080f7890 */ /* 0x000fe2000fffe0ff */
[----:B------:R-:W-:Y:S01]  /*7550*/  MOV R167, R155 ;  /* 0x0000009b00a77202 */ /* 0x000fe20000000f00 */
[----:B------:R-:W-:Y:S01]  /*7560*/  VIADD R166, R154, UR16 ;  /* 0x000000109aa67c36 */ /* 0x000fe20008000000 */
[----:B------:R-:W1:Y:S01]  /*7570*/  LDCU UR19, c[0x0][0x380] ;  /* 0x00007000ff1377ac */ /* 0x000e620008000800 */
[----:B------:R-:W2:Y:S01]  /*7580*/  LDCU UR6, c[0x0][0x600] ;  /* 0x0000c000ff0677ac */ /* 0x000ea20008000800 */
[----:B------:R-:W-:-:S07]  /*7590*/  UIADD3 UR12, UPT, UPT, -UR12, UR17, URZ ;  /* 0x000000110c0c7290 */ /* 0x000fce000fffe1ff */
[----:B------:R-:W-:Y:S01]  /*75a0*/  UPRMT UR15, UR4, 0x654, UR15 ;  /* 0x00000654040f7896 */ /* 0x000fe2000800000f */
[----:B------:R-:W-:Y:S01]  /*75b0*/  UMOV UR11, 0x1 ;  /* 0x00000001000b7882 */ /* 0x000fe20000000000 */
[----:B------:R-:W-:Y:S01]  /*75c0*/  UMOV UR9, UR18 ;  /* 0x0000001200097c82 */ /* 0x000fe20008000000 */
[----:B------:R-:W-:Y:S01]  /*75d0*/  UMOV UR10, 0x1 ;  /* 0x00000001000a7882 */ /* 0x000fe20000000000 */
[----:B------:R-:W-:-:S08]  /*75e0*/  UMOV UR16, URZ ;  /* 0x000000ff00107c82 */ /* 0x000fd00008000000 */
.L_x_67:
[----:B------:R-:W-:Y:S01]  /*75f0*/  USHF.L.U32 UR4, UR11, 0x1f, URZ ;  /* 0x0000001f0b047899 */ /* 0x000fe200080006ff */
[----:B------:R-:W-:Y:S01]  /*7600*/  R2UR UR5, R84 ;  /* 0x00000000540572ca */ /* 0x000fe200000e0000 */
[----:B------:R-:W-:-:S04]  /*7610*/  UIADD3 UR9, UPT, UPT, UR9, -0x1, URZ ;  /* 0xffffffff09097890 */ /* 0x000fc8000fffe0ff */
[----:B------:R-:W-:Y:S01]  /*7620*/  MOV R4, UR4 ;  /* 0x0000000400047c02 */ /* 0x000fe20008000f00 */
[----:B------:R-:W-:-:S03]  /*7630*/  UISETP.LT.AND UP0, UPT, URZ, UR9, UPT ;  /* 0x00000009ff00728c */ /* 0x000fc6000bf01270 */
[----:B------:R-:W3:Y:S01]  /*7640*/  SYNCS.PHASECHK.TRANS64.TRYWAIT P0, [UR8+0xb0], R4 ;  /* 0x0000b004ff0075a7 */ /* 0x000ee20008001108 */
[----:B------:R-:W-:Y:S01]  /*7650*/  USEL UR7, URZ, UR9, !UP0 ;  /* 0x00000009ff077287 */ /* 0x000fe2000c000000 */
[----:B---3--:R-:W-:Y:S11]  /*7660*/  @!P0 BRA `(.L_x_65) ;  /* 0x0000007000948947 */ /* 0x008ff60003800000 */
.L_x_134:
[----:B---3--:R-:W3:Y:S01]  /*7670*/  LDTM.x32 R4, tmem[UR5] ;  /* 0x00000005000479ee */ /* 0x008ee200082c0000 */
[----:B-1----:R-:W-:Y:S01]  /*7680*/  ULEA UR4, UR7, UR19, 0x7 ;  /* 0x0000001307047291 */ /* 0x002fe2000f8e38ff */
[----:B------:R-:W-:-:S05]  /*7690*/  IMAD.MOV.U32 R140, RZ, RZ, -0x1 ;  /* 0xffffffffff8c7424 */ /* 0x000fca00078e00ff */
[----:B------:R-:W-:Y:S02]  /*76a0*/  IADD3 R136, PT, PT, -R166, UR4, RZ ;  /* 0x00000004a6887c10 */ /* 0x000fe4000fffe1ff */
[----:B------:R-:W-:Y:S02]  /*76b0*/  R2UR UR4, R85 ;  /* 0x00000000550472ca */ /* 0x000fe400000e0000 */
[C---:B------:R-:W-:Y:S02]  /*76c0*/  VIADDMNMX R37, R136.reuse, 0x1f, RZ, !PT ;  /* 0x0000001f88257846 */ /* 0x040fe400078001ff */
[----:B------:R-:W-:Y:S02]  /*76d0*/  VIADDMNMX R141, R136, 0x5f, RZ, !PT ;  /* 0x0000005f888d7846 */ /* 0x000fe400078001ff */
[--C-:B------:R-:W-:Y:S02]  /*76e0*/  SHF.R.U32.HI R36, RZ, R37, R140.reuse ;  /* 0x00000025ff247219 */ /* 0x100fe4000001168c */
[----:B------:R-:W-:-:S02]  /*76f0*/  SHF.R.U32.HI R141, RZ, R141, R140 ;  /* 0x0000008dff8d7219 */ /* 0x000fc4000001168c */
[----:B------:R-:W-:Y:S02]  /*7700*/  R2P PR, R36, 0x7e ;  /* 0x0000007e24007804 */ /* 0x000fe40000000000 */
[----:B------:R-:W-:Y:S01]  /*7710*/  VIADDMNMX R157, R136, 0x7f, RZ, !PT ;  /* 0x0000007f889d7846 */ /* 0x000fe200078001ff */
[----:B------:R-:W1:Y:S01]  /*7720*/  LDTM.x32 R52, tmem[UR4] ;  /* 0x00000004003479ee */ /* 0x000e6200082c0000 */
[----:B------:R-:W-:Y:S02]  /*7730*/  R2UR UR4, R86 ;  /* 0x00000000560472ca */ /* 0x000fe400000e0000 */
[----:B---3--:R-:W-:Y:S02]  /*7740*/  SEL R99, R5, 0xff800000, P1 ;  /* 0xff80000005637807 */ /* 0x008fe40000800000 */
[----:B------:R-:W-:Y:S02]  /*7750*/  SEL R88, R6, 0xff800000, P2 ;  /* 0xff80000006587807 */ /* 0x000fe40001000000 */
[----:B------:R-:W-:-:S02]  /*7760*/  SEL R89, R7, 0xff800000, P3 ;  /* 0xff80000007597807 */ /* 0x000fc40001800000 */
[----:B------:R-:W-:Y:S02]  /*7770*/  SEL R90, R8, 0xff800000, P4 ;  /* 0xff800000085a7807 */ /* 0x000fe40002000000 */
[----:B------:R-:W-:Y:S02]  /*7780*/  SEL R91, R9, 0xff800000, P5 ;  /* 0xff800000095b7807 */ /* 0x000fe40002800000 */
[----:B------:R-:W-:Y:S02]  /*7790*/  SEL R102, R10, 0xff800000, P6 ;  /* 0xff8000000a667807 */ /* 0x000fe40003000000 */
[C---:B------:R-:W-:Y:S02]  /*77a0*/  R2P PR, R36.reuse.B1, 0x7f ;  /* 0x0000007f24007804 */ /* 0x040fe40000001000 */
[----:B------:R-:W-:Y:S02]  /*77b0*/  LOP3.LUT R5, R36, 0x1, RZ, 0xc0, !PT ;  /* 0x0000000124057812 */ /* 0x000fe400078ec0ff */
[----:B------:R-:W-:-:S02]  /*77c0*/  SHF.R.U32.HI R157, RZ, R157, R140 ;  /* 0x0000009dff9d7219 */ /* 0x000fc4000001168c */
        /* <DEDUP_REMOVED lines=36> */
[----:B------:R-:W3:Y:S01]  /*7a10*/  LDTM.x32 R20, tmem[UR4] ;  /* 0x00000004001479ee */ /* 0x000ee200082c0000 */
[----:B-1----:R-:W-:Y:S02]  /*7a20*/  SEL R53, R53, 0xff800000, P1 ;  /* 0xff80000035357807 */ /* 0x002fe40000800000 */
        /* <DEDUP_REMOVED lines=43> */
[----:B---3--:R-:W-:Y:S02]  /*7ce0*/  SEL R81, R21, 0xff800000, P1 ;  /* 0xff80000015517807 */ /* 0x008fe40000800000 */
        /* <DEDUP_REMOVED lines=25> */
[----:B------:R-:W-:Y:S02]  /*7e80*/  LOP3.LUT P0, RZ, R141, 0x800000, RZ, 0xc0, !PT ;  /* 0x008000008dff7812 */ /* 0x000fe4000780c0ff */
[----:B------:R-:W-:-:S02]  /*7e90*/  SEL R138, R40, 0xff800000, P4 ;  /* 0xff800000288a7807 */ /* 0x000fc40002000000 */
[----:B------:R-:W-:Y:S02]  /*7ea0*/  SEL R43, R43, 0xff800000, P0 ;  /* 0xff8000002b2b7807 */ /* 0x000fe40000000000 */
[----:B------:R-:W-:Y:S02]  /*7eb0*/  SEL R139, R41, 0xff800000, P5 ;  /* 0xff800000298b7807 */ /* 0x000fe40002800000 */
[----:B------:R-:W-:Y:S02]  /*7ec0*/  SEL R42, R42, 0xff800000, P6 ;  /* 0xff8000002a2a7807 */ /* 0x000fe40003000000 */
[----:B------:R-:W-:Y:S02]  /*7ed0*/  R2P PR, R141.B3, 0x7f ;  /* 0x0000007f8d007804 */ /* 0x000fe40000003000 */
[----:B------:R-:W-:-:S03]  /*7ee0*/  R2UR UR4, R86 ;  /* 0x00000000560472ca */ /* 0x000fc600000e0000 */
        /* <DEDUP_REMOVED lines=9> */
[----:B------:R-:W-:-:S03]  /*7f80*/  SEL R151, R51, 0xff800000, !P0 ;  /* 0xff80000033977807 */ /* 0x000fc60004000000 */
[----:B-1----:R-:W-:Y:S02]  /*7f90*/  SEL R47, R5, 0xff800000, P1 ;  /* 0xff800000052f7807 */ /* 0x002fe40000800000 */
[----:B------:R-:W-:Y:S02]  /*7fa0*/  SEL R38, R6, 0xff800000, P2 ;  /* 0xff80000006267807 */ /* 0x000fe40001000000 */
[----:B------:R-:W-:Y:S02]  /*7fb0*/  SEL R39, R7, 0xff800000, P3 ;  /* 0xff80000007277807 */ /* 0x000fe40001800000 */
[----:B------:R-:W-:Y:S02]  /*7fc0*/  SEL R40, R8, 0xff800000, P4 ;  /* 0xff80000008287807 */ /* 0x000fe40002000000 */
[----:B------:R-:W-:Y:S01]  /*7fd0*/  SEL R41, R9, 0xff800000, P5 ;  /* 0xff80000009297807 */ /* 0x000fe20002800000 */
[----:B------:R-:W-:Y:S01]  /*7fe0*/  IMAD.SHL.U32 R9, R2, 0x4, RZ ;  /* 0x0000000402097824 */ /* 0x000fe200078e00ff */
[----:B------:R-:W-:-:S02]  /*7ff0*/  SEL R50, R10, 0xff800000, P6 ;  /* 0xff8000000a327807 */ /* 0x000fc40003000000 */
[C---:B------:R-:W-:Y:S02]  /*8000*/  R2P PR, R157.reuse.B1, 0x7f ;  /* 0x0000007f9d007804 */ /* 0x040fe40000001000 */
[----:B------:R-:W-:Y:S02]  /*8010*/  LOP3.LUT R5, R157, 0x1, RZ, 0xc0, !PT ;  /* 0x000000019d057812 */ /* 0x000fe400078ec0ff */
[----:B------:R-:W-:Y:S02]  /*8020*/  FMNMX3 R7, R167, R98, R99, !PT ;  /* 0x00000062a7077276 */ /* 0x000fe40007800063 */
[----:B------:R-:W-:Y:S01]  /*8030*/  SEL R44, R12, 0xff800000, P0 ;  /* 0xff8000000c2c7807 */ /* 0x000fe20000000000 */
[----:B------:R-:W-:Y:S01]  /*8040*/  IMAD.U32 R12, RZ, RZ, UR14 ;  /* 0x0000000eff0c7e24 */ /* 0x000fe2000f8e00ff */
[----:B------:R-:W-:Y:S02]  /*8050*/  SEL R45, R13, 0xff800000, P1 ;  /* 0xff8000000d2d7807 */ /* 0x000fe40000800000 */
[----:B------:R-:W-:-:S02]  /*8060*/  SEL R48, R14, 0xff800000, P2 ;  /* 0xff8000000e307807 */ /* 0x000fc40001000000 */
[----:B------:R-:W-:Y:S02]  /*8070*/  SEL R49, R15, 0xff800000, P3 ;  /* 0xff8000000f317807 */ /* 0x000fe40001800000 */
[----:B------:R-:W-:Y:S02]  /*8080*/  SEL R142, R16, 0xff800000, P4 ;  /* 0xff800000108e7807 */ /* 0x000fe40002000000 */
[----:B------:R-:W-:Y:S02]  /*8090*/  SEL R143, R17, 0xff800000, P5 ;  /* 0xff800000118f7807 */ /* 0x000fe40002800000 */
[----:B------:R-:W-:Y:S02]  /*80a0*/  SEL R148, R18, 0xff800000, P6 ;  /* 0xff80000012947807 */ /* 0x000fe40003000000 */
[----:B------:R-:W-:Y:S02]  /*80b0*/  R2P PR, R157.B2, 0x7f ;  /* 0x0000007f9d007804 */ /* 0x000fe40000002000 */
[----:B------:R-:W-:-:S02]  /*80c0*/  FMNMX R6, R88, R89, !PT ;  /* 0x0000005958067209 */ /* 0x000fc40007800000 */
[----:B------:R-:W-:Y:S02]  /*80d0*/  FMNMX3 R7, R7, R92, R93, !PT ;  /* 0x0000005c07077276 */ /* 0x000fe4000780005d */
[----:B------:R-:W-:Y:S02]  /*80e0*/  SEL R20, R20, 0xff800000, P0 ;  /* 0xff80000014147807 */ /* 0x000fe40000000000 */
[----:B------:R-:W-:Y:S02]  /*80f0*/  ISETP.NE.U32.AND P0, PT, R5, 0x1, PT ;  /* 0x000000010500780c */ /* 0x000fe40003f05070 */
[----:B------:R-:W-:Y:S02]  /*8100*/  FMNMX R5, R90, R91, !PT ;  /* 0x0000005b5a057209 */ /* 0x000fe40007800000 */
[----:B------:R-:W-:Y:S02]  /*8110*/  SEL R46, R4, 0xff800000, !P0 ;  /* 0xff800000042e7807 */ /* 0x000fe40004000000 */
        /* <DEDUP_REMOVED lines=30> */
[----:B------:R-:W-:-:S02]  /*8300*/  LOP3.LUT P0, RZ, R157, 0x80, RZ, 0xc0, !PT ;  /* 0x000000809dff7812 */ /* 0x000fc4000780c0ff */
[----:B------:R-:W-:Y:S02]  /*8310*/  FMNMX3 R5, R5, R74, R75, !PT ;  /* 0x0000004a05057276 */ /* 0x000fe4000780004b */
[----:B------:R-:W-:Y:S02]  /*8320*/  FMNMX3 R4, R4, R124, R125, !PT ;  /* 0x0000007c04047276 */ /* 0x000fe4000780007d */
[----:B------:R-:W-:Y:S02]  /*8330*/  FMNMX3 R7, R7, R78, R79, !PT ;  /* 0x0000004e07077276 */ /* 0x000fe4000780004f */
[----:B------:R-:W-:Y:S02]  /*8340*/  FMNMX3 R6, R6, R82, R83, !PT ;  /* 0x0000005206067276 */ /* 0x000fe40007800053 */
[----:B------:R-:W-:Y:S02]  /*8350*/  SEL R51, R11, 0xff800000, P0 ;  /* 0xff8000000b337807 */ /* 0x000fe40000000000 */
        /* <DEDUP_REMOVED lines=12> */
[----:B------:R-:W-:-:S02]  /*8420*/  SEL R21, R21, 0xff800000, P1 ;  /* 0xff80000015157807 */ /* 0x000fc40000800000 */
[----:B------:R-:W-:Y:S02]  /*8430*/  SEL R152, R22, 0xff800000, P2 ;  /* 0xff80000016987807 */ /* 0x000fe40001000000 */
[----:B------:R-:W-:Y:S02]  /*8440*/  SEL R153, R23, 0xff800000, P3 ;  /* 0xff80000017997807 */ /* 0x000fe40001800000 */
[----:B------:R-:W-:Y:S02]  /*8450*/  SEL R154, R24, 0xff800000, P4 ;  /* 0xff800000189a7807 */ /* 0x000fe40002000000 */
[----:B------:R-:W-:Y:S02]  /*8460*/  SEL R155, R25, 0xff800000, P5 ;  /* 0xff800000199b7807 */ /* 0x000fe40002800000 */
[----:B------:R-:W-:Y:S02]  /*8470*/  SEL R26, R26, 0xff800000, P6 ;  /* 0xff8000001a1a7807 */ /* 0x000fe40003000000 */
[----:B------:R-:W-:-:S02]  /*8480*/  FMNMX3 R5, R5, R146, R147, !PT ;  /* 0x0000009205057276 */ /* 0x000fc40007800093 */
[----:B------:R-:W-:Y:S02]  /*8490*/  FMNMX3 R4, R4, R150, R151, !PT ;  /* 0x0000009604047276 */ /* 0x000fe40007800097 */
[----:B------:R-:W-:Y:S02]  /*84a0*/  FMNMX3 R7, R7, R46, R47, !PT ;  /* 0x0000002e07077276 */ /* 0x000fe4000780002f */
[----:B------:R-:W-:Y:S02]  /*84b0*/  FMNMX3 R6, R6, R38, R39, !PT ;  /* 0x0000002606067276 */ /* 0x000fe40007800027 */
[----:B------:R-:W-:Y:S02]  /*84c0*/  R2P PR, R157.B3, 0x7f ;  /* 0x0000007f9d007804 */ /* 0x000fe40000003000 */
[----:B------:R-:W-:Y:S02]  /*84d0*/  FMNMX3 R5, R5, R40, R41, !PT ;  /* 0x0000002805057276 */ /* 0x000fe40007800029 */
[----:B------:R-:W-:-:S02]  /*84e0*/  FMNMX3 R4, R4, R50, R51, !PT ;  /* 0x0000003204047276 */ /* 0x000fc40007800033 */
[----:B------:R-:W-:Y:S02]  /*84f0*/  FMNMX3 R7, R7, R44, R45, !PT ;  /* 0x0000002c07077276 */ /* 0x000fe4000780002d */
[----:B------:R-:W-:Y:S02]  /*8500*/  FMNMX3 R6, R6, R48, R49, !PT ;  /* 0x0000003006067276 */ /* 0x000fe40007800031 */
[----:B------:R-:W-:Y:S02]  /*8510*/  SEL R156, R28, 0xff800000, P0 ;  /* 0xff8000001c9c7807 */ /* 0x000fe40000000000 */
[----:B------:R-:W-:Y:S02]  /*8520*/  ISETP.GT.AND P0, PT, R157, -0x1, PT ;  /* 0xffffffff9d00780c */ /* 0x000fe40003f04270 */
[----:B------:R-:W-:Y:S02]  /*8530*/  SEL R157, R29, 0xff800000, P1 ;  /* 0xff8000001d9d7807 */ /* 0x000fe40000800000 */
[----:B------:R-:W-:-:S02]  /*8540*/  SEL R158, R30, 0xff800000, P2 ;  /* 0xff8000001e9e7807 */ /* 0x000fc40001000000 */
[----:B------:R-:W-:Y:S02]  /*8550*/  SEL R159, R31, 0xff800000, P3 ;  /* 0xff8000001f9f7807 */ /* 0x000fe40001800000 */
[----:B------:R-:W-:Y:S02]  /*8560*/  FMNMX3 R5, R5, R142, R143, !PT ;  /* 0x0000008e05057276 */ /* 0x000fe4000780008f */
[----:B------:R-:W-:Y:S02]  /*8570*/  FMNMX3 R4, R4, R148, R149, !PT ;  /* 0x0000009404047276 */ /* 0x000fe40007800095 */
[----:B------:R-:W-:Y:S02]  /*8580*/  FMNMX3 R7, R7, R20, R21, !PT ;  /* 0x0000001407077276 */ /* 0x000fe40007800015 */
[----:B------:R-:W-:Y:S02]  /*8590*/  FMNMX3 R6, R6, R152, R153, !PT ;  /* 0x0000009806067276 */ /* 0x000fe40007800099 */
[----:B------:R-:W-:-:S02]  /*85a0*/  SEL R161, R35, 0xff800000, !P0 ;  /* 0xff80000023a17807 */ /* 0x000fc40004000000 */
[----:B------:R-:W-:Y:S02]  /*85b0*/  SEL R162, R32, 0xff800000, P4 ;  /* 0xff80000020a27807 */ /* 0x000fe40002000000 */
[----:B------:R-:W-:Y:S02]  /*85c0*/  SEL R163, R33, 0xff800000, P5 ;  /* 0xff80000021a37807 */ /* 0x000fe40002800000 */
[----:B------:R-:W-:Y:S02]  /*85d0*/  SEL R160, R34, 0xff800000, P6 ;  /* 0xff80000022a07807 */ /* 0x000fe40003000000 */
[----:B------:R-:W-:Y:S02]  /*85e0*/  FMNMX3 R5, R5, R154, R155, !PT ;  /* 0x0000009a05057276 */ /* 0x000fe4000780009b */
[----:B------:R-:W-:Y:S02]  /*85f0*/  FMNMX3 R4, R4, R26, R27, !PT ;  /* 0x0000001a04047276 */ /* 0x000fe4000780001b */
[----:B------:R-:W-:-:S02]  /*8600*/  FMNMX3 R7, R7, R156, R157, !PT ;  /* 0x0000009c07077276 */ /* 0x000fc4000780009d */
[----:B------:R-:W-:Y:S02]  /*8610*/  FMNMX3 R6, R6, R158, R159, !PT ;  /* 0x0000009e06067276 */ /* 0x000fe4000780009f */
[----:B------:R-:W-:Y:S02]  /*8620*/  FMNMX3 R5, R5, R162, R163, !PT ;  /* 0x000000a205057276 */ /* 0x000fe400078000a3 */
[----:B------:R-:W-:Y:S02]  /*8630*/  FMNMX3 R4, R4, R160, R161, !PT ;  /* 0x000000a004047276 */ /* 0x000fe400078000a1 */
[----:B------:R-:W-:Y:S02]  /*8640*/  FMNMX R6, R7, R6, !PT ;  /* 0x0000000607067209 */ /* 0x000fe40007800000 */
[----:B------:R-:W-:Y:S02]  /*8650*/  LOP3.LUT R9, R9, 0x1fc, RZ, 0xc0, !PT ;  /* 0x000001fc09097812 */ /* 0x000fe400078ec0ff */
[----:B------:R-:W-:-:S04]  /*8660*/  FMNMX3 R168, R6, R5, R4, !PT ;  /* 0x0000000506a87276 */ /* 0x000fc80007800004 */
[----:B------:R-:W-:-:S04]  /*8670*/  FSETP.NEU.AND P0, PT, R168, -INF , PT ;  /* 0xff800000a800780b */ /* 0x000fc80003f0d000 */
[----:B------:R-:W-:Y:S02]  /*8680*/  FSEL R5, R168, RZ, P0 ;  /* 0x000000ffa8057208 */ /* 0x000fe40000000000 */
[----:B------:R-:W-:-:S03]  /*8690*/  ELECT P0, URZ, PT ;  /* 0x0000000000ff782f */ /* 0x000fc60003800000 */
[----:B------:R-:W-:-:S04]  /*86a0*/  FADD R4, -R5, R167 ;  /* 0x000000a705047221 */ /* 0x000fc80000000100 */
[----:B--2---:R-:W-:-:S05]  /*86b0*/  FMUL R4, R4, UR6 ;  /* 0x0000000604047c20 */ /* 0x004fca0008400000 */
[----:B------:R-:W-:Y:S02]  /*86c0*/  FSETP.GE.AND P1, PT, R4, -8, PT ;  /* 0xc10000000400780b */ /* 0x000fe40003f26000 */
[----:B------:R-:W1:Y:S02]  /*86d0*/  MUFU.EX2 R4, R4 ;  /* 0x0000000400047308 */ /* 0x000e640000000800 */
[----:B------:R-:W-:-:S05]  /*86e0*/  FSEL R5, R167, R5, P1 ;  /* 0x00000005a7057208 */ /* 0x000fca0000800000 */
[----:B------:R-:W-:-:S04]  /*86f0*/  FFMA R169, -R5, UR6, RZ ;  /* 0x0000000605a97c23 */ /* 0x000fc800080001ff */
[--C-:B------:R-:W-:Y:S02]  /*8700*/  FFMA2 R24, R88.F32x2.HI_LO, UR6.F32, R169.reuse.F32 ;  /* 0x0000000658187c49 */ /* 0x100fe400092000a9 */
[--C-:B------:R-:W-:Y:S02]  /*8710*/  FFMA2 R32, R92.F32x2.HI_LO, UR6.F32, R169.reuse.F32 ;  /* 0x000000065c207c49 */ /* 0x100fe400092000a9 */
[--C-:B------:R-:W-:Y:S02]  /*8720*/  FFMA2 R34, R94.F32x2.HI_LO, UR6.F32, R169.reuse.F32 ;  /* 0x000000065e227c49 */ /* 0x100fe400092000a9 */
[--C-:B------:R-:W-:Y:S01]  /*8730*/  FFMA2 R88, R96.F32x2.HI_LO, UR6.F32, R169.reuse.F32 ;  /* 0x0000000660587c49 */ /* 0x100fe200092000a9 */
[----:B------:R-:W-:Y:S01]  /*8740*/  MUFU.EX2 R24, R24 ;  /* 0x0000001800187308 */ /* 0x000fe20000000800 */
[--C-:B------:R-:W-:Y:S01]  /*8750*/  FFMA2 R22, R98.F32x2.HI_LO, UR6.F32, R169.reuse.F32 ;  /* 0x0000000662167c49 */ /* 0x100fe200092000a9 */
[----:B-1----:R-:W-:Y:S01]  /*8760*/  FSEL R170, R4, 1, !P1 ;  /* 0x3f80000004aa7808 */ /* 0x002fe20004800000 */
[----:B------:R-:W-:-:S02]  /*8770*/  FFMA2 R28, R90.F32x2.HI_LO, UR6.F32, R169.F32 ;  /* 0x000000065a1c7c49 */ /* 0x000fc400092000a9 */
[--C-:B------:R-:W-:Y:S02]  /*8780*/  FFMA2 R30, R102.F32x2.HI_LO, UR6.F32, R169.reuse.F32 ;  /* 0x00000006661e7c49 */ /* 0x100fe400092000a9 */
[--C-:B------:R-:W-:Y:S01]  /*8790*/  FFMA2 R92, R100.F32x2.HI_LO, UR6.F32, R169.reuse.F32 ;  /* 0x00000006645c7c49 */ /* 0x100fe200092000a9 */
[----:B------:R-:W-:Y:S01]  /*87a0*/  MUFU.EX2 R22, R22 ;  /* 0x0000001600167308 */ /* 0x000fe20000000800 */
[--C-:B------:R-:W-:Y:S01]  /*87b0*/  FFMA2 R94, R104.F32x2.HI_LO, UR6.F32, R169.reuse.F32 ;  /* 0x00000006685e7c49 */ /* 0x100fe200092000a9 */
[----:B------:R1:W-:Y:S01]  /*87c0*/  STS [R9+UR8+0x12c], R170 ;  /* 0x00012caa09007988 */ /* 0x0003e20008000808 */
[--C-:B------:R-:W-:Y:S02]  /*87d0*/  FFMA2 R96, R106.F32x2.HI_LO, UR6.F32, R169.reuse.F32 ;  /* 0x000000066a607c49 */ /* 0x100fe400092000a9 */
[--C-:B------:R-:W-:Y:S02]  /*87e0*/  FFMA2 R90, R108.F32x2.HI_LO, UR6.F32, R169.reuse.F32 ;  /* 0x000000066c5a7c49 */ /* 0x100fe400092000a9 */
[--C-:B------:R-:W-:Y:S01]  /*87f0*/  FFMA2 R98, R112.F32x2.HI_LO, UR6.F32, R169.reuse.F32 ;  /* 0x0000000670627c49 */ /* 0x100fe200092000a9 */
[----:B------:R-:W2:Y:S01]  /*8800*/  MUFU.EX2 R23, R23 ;  /* 0x0000001700177308 */ /* 0x000ea20000000800 */
[----:B------:R-:W-:-:S02]  /*8810*/  FFMA2 R100, R110.F32x2.HI_LO, UR6.F32, R169.F32 ;  /* 0x000000066e647c49 */ /* 0x000fc400092000a9 */
[--C-:B------:R-:W-:Y:S02]  /*8820*/  FFMA2 R102, R114.F32x2.HI_LO, UR6.F32, R169.reuse.F32 ;  /* 0x0000000672667c49 */ /* 0x100fe400092000a9 */
[--C-:B------:R-:W-:Y:S02]  /*8830*/  FFMA2 R104, R116.F32x2.HI_LO, UR6.F32, R169.reuse.F32 ;  /* 0x0000000674687c49 */ /* 0x100fe400092000a9 */
[--C-:B------:R-:W-:Y:S01]  /*8840*/  FFMA2 R106, R118.F32x2.HI_LO, UR6.F32, R169.reuse.F32 ;  /* 0x00000006766a7c49 */ /* 0x100fe200092000a9 */
[----:B------:R-:W3:Y:S01]  /*8850*/  MUFU.EX2 R25, R25 ;  /* 0x0000001900197308 */ /* 0x000ee20000000800 */
[--C-:B------:R-:W-:Y:S02]  /*8860*/  FFMA2 R52, R52.F32x2.HI_LO, UR6.F32, R169.reuse.F32 ;  /* 0x0000000634347c49 */ /* 0x100fe400092000a9 */
[--C-:B------:R-:W-:Y:S02]  /*8870*/  FFMA2 R54, R54.F32x2.HI_LO, UR6.F32, R169.reuse.F32 ;  /* 0x0000000636367c49 */ /* 0x100fe400092000a9 */
[----:B------:R-:W-:-:S02]  /*8880*/  FFMA2 R56, R56.F32x2.HI_LO, UR6.F32, R169.F32 ;  /* 0x0000000638387c49 */ /* 0x000fc400092000a9 */
[--C-:B------:R-:W-:Y:S01]  /*8890*/  FFMA2 R58, R58.F32x2.HI_LO, UR6.F32, R169.reuse.F32 ;  /* 0x000000063a3a7c49 */ /* 0x100fe200092000a9 */
[----:B------:R-:W-:Y:S01]  /*88a0*/  MUFU.EX2 R28, R28 ;  /* 0x0000001c001c7308 */ /* 0x000fe20000000800 */
[--C-:B------:R-:W-:Y:S01]  /*88b0*/  FFMA2 R60, R60.F32x2.HI_LO, UR6.F32, R169.reuse.F32 ;  /* 0x000000063c3c7c49 */ /* 0x100fe200092000a9 */
[----:B--2---:R-:W-:Y:S01]  /*88c0*/  F2FP.BF16.F32.PACK_AB R4, R23, R22 ;  /* 0x000000161704723e */ /* 0x004fe200000010ff */
[--C-:B------:R-:W-:Y:S02]  /*88d0*/  FFMA2 R62, R62.F32x2.HI_LO, UR6.F32, R169.reuse.F32 ;  /* 0x000000063e3e7c49 */ /* 0x100fe400092000a9 */
[--C-:B------:R-:W-:Y:S02]  /*88e0*/  FFMA2 R64, R64.F32x2.HI_LO, UR6.F32, R169.reuse.F32 ;  /* 0x0000000640407c49 */ /* 0x100fe400092000a9 */
[--C-:B------:R-:W-:Y:S01]  /*88f0*/  FFMA2 R108, R120.F32x2.HI_LO, UR6.F32, R169.reuse.F32 ;  /* 0x00000006786c7c49 */ /* 0x100fe200092000a9 */
[----:B------:R-:W2:Y:S01]  /*8900*/  MUFU.EX2 R29, R29 ;  /* 0x0000001d001d7308 */ /* 0x000ea20000000800 */
[--C-:B------:R-:W-:Y:S01]  /*8910*/  FFMA2 R68, R68.F32x2.HI_LO, UR6.F32, R169.reuse.F32 ;  /* 0x0000000644447c49 */ /* 0x100fe200092000a9 */
[----:B---3--:R-:W-:Y:S01]  /*8920*/  F2FP.BF16.F32.PACK_AB R5, R25, R24 ;  /* 0x000000181905723e */ /* 0x008fe200000010ff */
        /* <DEDUP_REMOVED lines=8> */
[----:B------:R-:W3:Y:S01]  /*89b0*/  MUFU.EX2 R31, R31 ;  /* 0x0000001f001f7308 */ /* 0x000ee20000000800 */
[----:B--2---:R-:W-:Y:S01]  /*89c0*/  F2FP.BF16.F32.PACK_AB R6, R29, R28 ;  /* 0x0000001c1d06723e */ /* 0x004fe200000010ff */
[----:B------:R-:W-:-:S02]  /*89d0*/  FFMA2 R118, R124.F32x2.HI_LO, UR6.F32, R169.F32 ;  /* 0x000000067c767c49 */ /* 0x000fc400092000a9 */
[--C-:B------:R-:W-:Y:S02]  /*89e0*/  FFMA2 R120, R126.F32x2.HI_LO, UR6.F32, R169.reuse.F32 ;  /* 0x000000067e787c49 */ /* 0x100fe400092000a9 */
[--C-:B------:R-:W-:Y:S02]  /*89f0*/  FFMA2 R122, R132.F32x2.HI_LO, UR6.F32, R169.reuse.F32 ;  /* 0x00000006847a7c49 */ /* 0x100fe400092000a9 */
[----:B------:R-:W-:Y:S01]  /*8a00*/  MUFU.EX2 R32, R32 ;  /* 0x0000002000207308 */ /* 0x000fe20000000800 */
[--C-:B------:R-:W-:Y:S02]  /*8a10*/  FFMA2 R80, R80.F32x2.HI_LO, UR6.F32, R169.reuse.F32 ;  /* 0x0000000650507c49 */ /* 0x100fe400092000a9 */
[--C-:B------:R-:W-:Y:S02]  /*8a20*/  FFMA2 R66, R66.F32x2.HI_LO, UR6.F32, R169.reuse.F32 ;  /* 0x0000000642427c49 */ /* 0x100fe400092000a9 */
[--C-:B------:R-:W-:Y:S02]  /*8a30*/  FFMA2 R74, R74.F32x2.HI_LO, UR6.F32, R169.reuse.F32 ;  /* 0x000000064a4a7c49 */ /* 0x100fe400092000a9 */
[--C-:B------:R-:W-:Y:S01]  /*8a40*/  FFMA2 R78, R78.F32x2.HI_LO, UR6.F32, R169.reuse.F32 ;  /* 0x000000064e4e7c49 */ /* 0x100fe200092000a9 */
[----:B------:R-:W2:Y:S01]  /*8a50*/  MUFU.EX2 R33, R33 ;  /* 0x0000002100217308 */ /* 0x000ea20000000800 */
[----:B---3--:R-:W-:Y:S01]  /*8a60*/  F2FP.BF16.F32.PACK_AB R7, R31, R30 ;  /* 0x0000001e1f07723e */ /* 0x008fe200000010ff */
        /* <DEDUP_REMOVED lines=8> */
[----:B------:R-:W1:Y:S01]  /*8af0*/  MUFU.EX2 R35, R35 ;  /* 0x0000002300237308 */ /* 0x000e620000000800 */
        /* <DEDUP_REMOVED lines=10> */
[----:B-1----:R-:W-:Y:S01]  /*8ba0*/  F2FP.BF16.F32.PACK_AB R9, R35, R34 ;  /* 0x000000222309723e */ /* 0x002fe200000010ff */
[----:B------:R-:W-:-:S02]  /*8bb0*/  FFMA2 R50, R50.F32x2.HI_LO, UR6.F32, R169.F32 ;  /* 0x0000000632327c49 */ /* 0x000fc400092000a9 */
[--C-:B------:R-:W-:Y:S02]  /*8bc0*/  FFMA2 R44, R44.F32x2.HI_LO, UR6.F32, R169.reuse.F32 ;  /* 0x000000062c2c7c49 */ /* 0x100fe400092000a9 */
[--C-:B------:R-:W-:Y:S02]  /*8bd0*/  FFMA2 R48, R48.F32x2.HI_LO, UR6.F32, R169.reuse.F32 ;  /* 0x0000000630307c49 */ /* 0x100fe400092000a9 */
[----:B------:R-:W-:Y:S01]  /*8be0*/  MUFU.EX2 R90, R90 ;  /* 0x0000005a005a7308 */ /* 0x000fe20000000800 */
[--C-:B------:R-:W-:Y:S02]  /*8bf0*/  FFMA2 R20, R20.F32x2.HI_LO, UR6.F32, R169.reuse.F32 ;  /* 0x0000000614147c49 */ /* 0x100fe400092000a9 */
[--C-:B------:R-:W-:Y:S02]  /*8c00*/  FFMA2 R140, R152.F32x2.HI_LO, UR6.F32, R169.reuse.F32 ;  /* 0x00000006988c7c49 */ /* 0x100fe400092000a9 */
[----:B------:R-:W-:Y:S02]  /*8c10*/  IMAD.MOV.U32 R152, RZ, RZ, 0x1 ;  /* 0x00000001ff987424 */ /* 0x000fe400078e00ff */
[--C-:B------:R-:W-:Y:S01]  /*8c20*/  FFMA2 R142, R154.F32x2.HI_LO, UR6.F32, R169.reuse.F32 ;  /* 0x000000069a8e7c49 */ /* 0x100fe200092000a9 */
[----:B------:R-:W-:Y:S01]  /*8c30*/  FSEL R155, R167, R168, P1 ;  /* 0x000000a8a79b7208 */ /* 0x000fe20000800000 */
[--C-:B------:R-:W-:Y:S01]  /*8c40*/  FFMA2 R26, R26.F32x2.HI_LO, UR6.F32, R169.reuse.F32 ;  /* 0x000000061a1a7c49 */ /* 0x100fe200092000a9 */
[----:B------:R-:W1:Y:S01]  /*8c50*/  MUFU.EX2 R91, R91 ;  /* 0x0000005b005b7308 */ /* 0x000e620000000800 */
[----:B--2---:R-:W-:Y:S01]  /*8c60*/  F2FP.BF16.F32.PACK_AB R10, R89, R88 ;  /* 0x00000058590a723e */ /* 0x004fe200000010ff */
[----:B------:R-:W-:-:S02]  /*8c70*/  FFMA2 R144, R156.F32x2.HI_LO, UR6.F32, R169.F32 ;  /* 0x000000069c907c49 */ /* 0x000fc400092000a9 */
[--C-:B------:R-:W-:Y:S02]  /*8c80*/  FFMA2 R146, R158.F32x2.HI_LO, UR6.F32, R169.reuse.F32 ;  /* 0x000000069e927c49 */ /* 0x100fe400092000a9 */
[--C-:B------:R-:W-:Y:S02]  /*8c90*/  FFMA2 R148, R162.F32x2.HI_LO, UR6.F32, R169.reuse.F32 ;  /* 0x00000006a2947c49 */ /* 0x100fe400092000a9 */
[----:B------:R-:W-:Y:S01]  /*8ca0*/  MUFU.EX2 R92, R92 ;  /* 0x0000005c005c7308 */ /* 0x000fe20000000800 */
[----:B------:R-:W-:-:S07]  /*8cb0*/  FFMA2 R150, R160.F32x2.HI_LO, UR6.F32, R169.F32 ;  /* 0x00000006a0967c49 */ /* 0x000fce00092000a9 */
[----:B------:R-:W2:Y:S01]  /*8cc0*/  MUFU.EX2 R93, R93 ;  /* 0x0000005d005d7308 */ /* 0x000ea20000000800 */
[----:B------:R2:W-:Y:S06]  /*8cd0*/  BAR.ARV R12, 0x40 ;  /* 0x0001000c0000751d */ /* 0x0005ec0000002000 */
[----:B-1----:R-:W-:Y:S01]  /*8ce0*/  F2FP.BF16.F32.PACK_AB R11, R91, R90 ;  /* 0x0000005a5b0b723e */ /* 0x002fe200000010ff */
[----:B------:R-:W-:Y:S08]  /*8cf0*/  MUFU.EX2 R94, R94 ;  /* 0x0000005e005e7308 */ /* 0x000ff00000000800 */
[----:B------:R-:W1:Y:S08]  /*8d00*/  MUFU.EX2 R95, R95 ;  /* 0x0000005f005f7308 */ /* 0x000e700000000800 */
[----:B------:R-:W-:Y:S01]  /*8d10*/  MUFU.EX2 R96, R96 ;  /* 0x0000006000607308 */ /* 0x000fe20000000800 */
[----:B--2---:R-:W-:-:S07]  /*8d20*/  F2FP.BF16.F32.PACK_AB R12, R93, R92 ;  /* 0x0000005c5d0c723e */ /* 0x004fce00000010ff */
[----:B------:R-:W2:Y:S01]  /*8d30*/  MUFU.EX2 R97, R97 ;  /* 0x0000006100617308 */ /* 0x000ea20000000800 */
[----:B-1----:R-:W-:-:S07]  /*8d40*/  F2FP.BF16.F32.PACK_AB R13, R95, R94 ;  /* 0x0000005e5f0d723e */ /* 0x002fce00000010ff */
[----:B------:R-:W-:Y:S08]  /*8d50*/  MUFU.EX2 R98, R98 ;  /* 0x0000006200627308 */ /* 0x000ff00000000800 */
[----:B------:R-:W1:Y:S01]  /*8d60*/  MUFU.EX2 R99, R99 ;  /* 0x0000006300637308 */ /* 0x000e620000000800 */
[----:B--2---:R-:W-:-:S07]  /*8d70*/  F2FP.BF16.F32.PACK_AB R14, R97, R96 ;  /* 0x00000060610e723e */ /* 0x004fce00000010ff */
[----:B------:R-:W-:Y:S08]  /*8d80*/  MUFU.EX2 R100, R100 ;  /* 0x0000006400647308 */ /* 0x000ff00000000800 */
        /* <DEDUP_REMOVED lines=13> */
[----:B-1----:R-:W-:-:S04]  /*8e60*/  F2FP.BF16.F32.PACK_AB R19, R107, R106 ;  /* 0x0000006a6b13723e */ /* 0x002fc800000010ff */
[----:B------:R2:W-:Y:S01]  /*8e70*/  STTM.x16 tmem[UR4], R4 ;  /* 0x00000004000079ed */ /* 0x0005e20008240004 */
[----:B------:R-:W-:Y:S02]  /*8e80*/  R2UR UR4, R164 ;  /* 0x00000000a40472ca */ /* 0x000fe400000e0000 */
[----:B------:R-:W-:Y:S08]  /*8e90*/  MUFU.EX2 R54, R54 ;  /* 0x0000003600367308 */ /* 0x000ff00000000800 */
[----:B------:R-:W1:Y:S08]  /*8ea0*/  MUFU.EX2 R55, R55 ;  /* 0x0000003700377308 */ /* 0x000e700000000800 */
[----:B------:R-:W-:Y:S08]  /*8eb0*/  MUFU.EX2 R56, R56 ;  /* 0x0000003800387308 */ /* 0x000ff00000000800 */
[----:B------:R-:W3:Y:S08]  /*8ec0*/  MUFU.EX2 R57, R57 ;  /* 0x0000003900397308 */ /* 0x000ef00000000800 */
[----:B------:R-:W-:Y:S08]  /*8ed0*/  MUFU.EX2 R58, R58 ;  /* 0x0000003a003a7308 */ /* 0x000ff00000000800 */
[----:B------:R-:W4:Y:S08]  /*8ee0*/  MUFU.EX2 R59, R59 ;  /* 0x0000003b003b7308 */ /* 0x000f300000000800 */
[----:B------:R-:W-:Y:S01]  /*8ef0*/  MUFU.EX2 R60, R60 ;  /* 0x0000003c003c7308 */ /* 0x000fe20000000800 */
[----:B--2---:R-:W-:-:S02]  /*8f00*/  F2FP.BF16.F32.PACK_AB R4, R53, R52 ;  /* 0x000000343504723e */ /* 0x004fc400000010ff */
[----:B-1----:R-:W-:Y:S02]  /*8f10*/  F2FP.BF16.F32.PACK_AB R5, R55, R54 ;  /* 0x000000363705723e */ /* 0x002fe400000010ff */
[----:B---3--:R-:W-:-:S03]  /*8f20*/  F2FP.BF16.F32.PACK_AB R6, R57, R56 ;  /* 0x000000383906723e */ /* 0x008fc600000010ff */
[----:B------:R-:W1:Y:S01]  /*8f30*/  MUFU.EX2 R61, R61 ;  /* 0x0000003d003d7308 */ /* 0x000e620000000800 */
[----:B----4-:R-:W-:-:S07]  /*8f40*/  F2FP.BF16.F32.PACK_AB R7, R59, R58 ;  /* 0x0000003a3b07723e */ /* 0x010fce00000010ff */
        /* <DEDUP_REMOVED lines=35> */
[----:B--2---:R-:W-:-:S04]  /*9180*/  F2FP.BF16.F32.PACK_AB R19, R117, R116 ;  /* 0x000000747513723e */ /* 0x004fc800000010ff */
[----:B------:R1:W-:Y:S01]  /*9190*/  STTM.x16 tmem[UR4], R4 ;  /* 0x00000004000079ed */ /* 0x0003e20008240004 */
[----:B------:R-:W-:Y:S02]  /*91a0*/  R2UR UR4, R87 ;  /* 0x00000000570472ca */ /* 0x000fe400000e0000 */
[----:B------:R-:W-:Y:S08]  /*91b0*/  MUFU.EX2 R66, R66 ;  /* 0x0000004200427308 */ /* 0x000ff00000000800 */
[----:B------:R-:W2:Y:S08]  /*91c0*/  MUFU.EX2 R67, R67 ;  /* 0x0000004300437308 */ /* 0x000eb00000000800 */
[----:B------:R-:W-:Y:S08]  /*91d0*/  MUFU.EX2 R74, R74 ;  /* 0x0000004a004a7308 */ /* 0x000ff00000000800 */
[----:B------:R-:W3:Y:S08]  /*91e0*/  MUFU.EX2 R75, R75 ;  /* 0x0000004b004b7308 */ /* 0x000ef00000000800 */
[----:B------:R-:W-:Y:S08]  /*91f0*/  MUFU.EX2 R118, R118 ;  /* 0x0000007600767308 */ /* 0x000ff00000000800 */
[----:B------:R-:W4:Y:S08]  /*9200*/  MUFU.EX2 R119, R119 ;  /* 0x0000007700777308 */ /* 0x000f300000000800 */
[----:B------:R-:W-:Y:S01]  /*9210*/  MUFU.EX2 R78, R78 ;  /* 0x0000004e004e7308 */ /* 0x000fe20000000800 */
[----:B-1----:R-:W-:-:S02]  /*9220*/  F2FP.BF16.F32.PACK_AB R4, R81, R80 ;  /* 0x000000505104723e */ /* 0x002fc400000010ff */
[----:B--2---:R-:W-:Y:S02]  /*9230*/  F2FP.BF16.F32.PACK_AB R5, R67, R66 ;  /* 0x000000424305723e */ /* 0x004fe400000010ff */
        /* <DEDUP_REMOVED lines=40> */
[----:B------:R-:W-:Y:S01]  /*94c0*/  R2UR UR4, R165 ;  /* 0x00000000a50472ca */ /* 0x000fe200000e0000 */
[----:B------:R-:W2:Y:S01]  /*94d0*/  FENCE.VIEW.ASYNC.T ;  /* 0x00000000000073c6 */ /* 0x000ea20000000200 */
[----:B------:R-:W-:Y:S01]  /*94e0*/  MUFU.EX2 R38, R38 ;  /* 0x0000002600267308 */ /* 0x000fe20000000800 */
[----:B--2---:R2:W-:Y:S07]  /*94f0*/  SYNCS.ARRIVE.TRANS64.RED.ART0 RZ, [UR13], R152 ;  /* 0x00000098ffff79a7 */ /* 0x0045ee000850040d */
[----:B------:R-:W3:Y:S08]  /*9500*/  MUFU.EX2 R39, R39 ;  /* 0x0000002700277308 */ /* 0x000ef00000000800 */
[----:B------:R-:W-:Y:S08]  /*9510*/  MUFU.EX2 R40, R40 ;  /* 0x0000002800287308 */ /* 0x000ff00000000800 */
[----:B------:R-:W4:Y:S08]  /*9520*/  MUFU.EX2 R41, R41 ;  /* 0x0000002900297308 */ /* 0x000f300000000800 */
[----:B------:R-:W-:Y:S08]  /*9530*/  MUFU.EX2 R50, R50 ;  /* 0x0000003200327308 */ /* 0x000ff00000000800 */
[----:B------:R-:W5:Y:S08]  /*9540*/  MUFU.EX2 R51, R51 ;  /* 0x0000003300337308 */ /* 0x000f700000000800 */
[----:B------:R-:W-:Y:S01]  /*9550*/  MUFU.EX2 R44, R44 ;  /* 0x0000002c002c7308 */ /* 0x000fe20000000800 */
[----:B-1----:R-:W-:-:S02]  /*9560*/  F2FP.BF16.F32.PACK_AB R4, R47, R46 ;  /* 0x0000002e2f04723e */ /* 0x002fc400000010ff */
[----:B---3--:R-:W-:Y:S02]  /*9570*/  F2FP.BF16.F32.PACK_AB R5, R39, R38 ;  /* 0x000000262705723e */ /* 0x008fe400000010ff */
[----:B----4-:R-:W-:-:S03]  /*9580*/  F2FP.BF16.F32.PACK_AB R6, R41, R40 ;  /* 0x000000282906723e */ /* 0x010fc600000010ff */
[----:B------:R-:W1:Y:S01]  /*9590*/  MUFU.EX2 R45, R45 ;  /* 0x0000002d002d7308 */ /* 0x000e620000000800 */
[----:B-----5:R-:W-:-:S07]  /*95a0*/  F2FP.BF16.F32.PACK_AB R7, R51, R50 ;  /* 0x000000323307723e */ /* 0x020fce00000010ff */
[----:B------:R-:W-:Y:S08]  /*95b0*/  MUFU.EX2 R48, R48 ;  /* 0x0000003000307308 */ /* 0x000ff00000000800 */
[----:B------:R-:W3:Y:S01]  /*95c0*/  MUFU.EX2 R49, R49 ;  /* 0x0000003100317308 */ /* 0x000ee20000000800 */
[----:B-1----:R-:W-:-:S07]  /*95d0*/  F2FP.BF16.F32.PACK_AB R8, R45, R44 ;  /* 0x0000002c2d08723e */ /* 0x002fce00000010ff */
[----:B------:R-:W-:Y:S08]  /*95e0*/  MUFU.EX2 R136, R136 ;  /* 0x0000008800887308 */ /* 0x000ff00000000800 */
[----:B------:R-:W1:Y:S01]  /*95f0*/  MUFU.EX2 R137, R137 ;  /* 0x0000008900897308 */ /* 0x000e620000000800 */
[----:B---3--:R-:W-:-:S07]  /*9600*/  F2FP.BF16.F32.PACK_AB R9, R49, R48 ;  /* 0x000000303109723e */ /* 0x008fce00000010ff */
        /* <DEDUP_REMOVED lines=26> */
[----:B-1----:R-:W-:Y:S02]  /*97b0*/  F2FP.BF16.F32.PACK_AB R18, R149, R148 ;  /* 0x000000949512723e */ /* 0x002fe400000010ff */
[----:B---3--:R-:W-:-:S04]  /*97c0*/  F2FP.BF16.F32.PACK_AB R19, R151, R150 ;  /* 0x000000969713723e */ /* 0x008fc800000010ff */
[----:B------:R2:W-:Y:S01]  /*97d0*/  STTM.x16 tmem[UR4], R4 ;  /* 0x00000004000079ed */ /* 0x0005e20008240004 */
[----:B------:R-:W-:Y:S01]  /*97e0*/  USHF.L.U32 UR4, UR10, 0x1f, URZ ;  /* 0x0000001f0a047899 */ /* 0x000fe200080006ff */
[----:B------:R-:W1:Y:S02]  /*97f0*/  FENCE.VIEW.ASYNC.T ;  /* 0x00000000000073c6 */ /* 0x000e640000000200 */
[----:B-1----:R-:W-:-:S03]  /*9800*/  NOP ;  /* 0x0000000000007918 */ /* 0x002fc60000000000 */
[----:B------:R-:W-:Y:S01]  /*9810*/  IMAD.U32 R153, RZ, RZ, UR4 ;  /* 0x00000004ff997e24 */ /* 0x000fe2000f8e00ff */
[----:B------:R2:W-:Y:S03]  /*9820*/  @P0 SYNCS.ARRIVE.TRANS64.RED.ART0 RZ, [UR15], R152 ;  /* 0x00000098ffff09a7 */ /* 0x0005e6000850040f */
[----:B------:R-:W1:Y:S02]  /*9830*/  SYNCS.PHASECHK.TRANS64.TRYWAIT P0, [UR8+0xe8], R153 ;  /* 0x0000e899ff0075a7 */ /* 0x000e640008001108 */
[----:B-12---:R-:W-:Y:S05]  /*9840*/  @!P0 BRA `(.L_x_66) ;  /* 0x00000050003c8947 */ /* 0x006fea0003800000 */
.L_x_136:
[----:B------:R-:W-:Y:S01]  /*9850*/  MOV R5, UR16 ;  /* 0x0000001000057c02 */ /* 0x000fe20008000f00 */
[----:B-1----:R-:W-:Y:S01]  /*9860*/  FMUL R4, R170, R3 ;  /* 0x00000003aa047220 */ /* 0x002fe20000400000 */
[----:B------:R-:W-:Y:S01]  /*9870*/  FADD2 R24, R24.F32x2.HI_LO, R34.F32x2.HI_LO ;  /* 0x000000221818724b */ /* 0x000fe20000000000 */
[----:B------:R-:W-:Y:S01]  /*9880*/  UIADD3 UR12, UPT, UPT, UR12, 0x1, URZ ;  /* 0x000000010c0c7890 */ /* 0x000fe2000fffe0ff */
[----:B------:R-:W-:Y:S01]  /*9890*/  FADD2 R28, R28.F32x2.HI_LO, R88.F32x2.HI_LO ;  /* 0x000000581c1c724b */ /* 0x000fe20000000000 */
[----:B------:R-:W-:Y:S01]  /*98a0*/  MOV R167, R155 ;  /* 0x0000009b00a77202 */ /* 0x000fe20000000f00 */
[----:B------:R-:W-:Y:S01]  /*98b0*/  FADD2 R4, R4.F32x2.HI_LO, R22.F32x2.HI_LO ;  /* 0x000000160404724b */ /* 0x000fe20000000000 */
[----:B------:R-:W-:Y:S01]  /*98c0*/  UISETP.NE.AND UP0, UPT, UR12, -0x1, UPT ;  /* 0xffffffff0c00788c */ /* 0x000fe2000bf05270 */
[----:B------:R-:W-:Y:S01]  /*98d0*/  FADD2 R30, R30.F32x2.HI_LO, R90.F32x2.HI_LO ;  /* 0x0000005a1e1e724b */ /* 0x000fe20000000000 */
[----:B------:R-:W-:Y:S01]  /*98e0*/  ULOP3.LUT UR10, UR10, 0x1, URZ, 0x3c, !UPT ;  /* 0x000000010a0a7892 */ /* 0x000fe2000f8e3cff */
[----:B------:R-:W-:Y:S01]  /*98f0*/  FADD2 R4, R4.F32x2.HI_LO, R32.F32x2.HI_LO ;  /* 0x000000200404724b */ /* 0x000fe20000000000 */
[----:B------:R-:W-:Y:S01]  /*9900*/  ULOP3.LUT UR11, UR11, 0x1, URZ, 0x3c, !UPT ;  /* 0x000000010b0b7892 */ /* 0x000fe2000f8e3cff */
[----:B------:R-:W-:-:S02]  /*9910*/  FADD2 R24, R24.F32x2.HI_LO, R94.F32x2.HI_LO ;  /* 0x0000005e1818724b */ /* 0x000fc40000000000 */
[----:B------:R-:W-:Y:S02]  /*9920*/  FADD2 R28, R28.F32x2.HI_LO, R96.F32x2.HI_LO ;  /* 0x000000601c1c724b */ /* 0x000fe40000000000 */
[----:B------:R-:W-:Y:S02]  /*9930*/  FADD2 R30, R30.F32x2.HI_LO, R98.F32x2.HI_LO ;  /* 0x000000621e1e724b */ /* 0x000fe40000000000 */
[----:B------:R-:W-:Y:S02]  /*9940*/  FADD2 R4, R4.F32x2.HI_LO, R92.F32x2.HI_LO ;  /* 0x0000005c0404724b */ /* 0x000fe40000000000 */
[----:B------:R-:W-:Y:S02]  /*9950*/  FADD2 R24, R24.F32x2.HI_LO, R102.F32x2.HI_LO ;  /* 0x000000661818724b */ /* 0x000fe40000000000 */
[----:B------:R-:W-:Y:S02]  /*9960*/  FADD2 R28, R28.F32x2.HI_LO, R104.F32x2.HI_LO ;  /* 0x000000681c1c724b */ /* 0x000fe40000000000 */
        /* <DEDUP_REMOVED lines=51> */
[----:B------:R-:W-:-:S04]  /*9ca0*/  FADD2 R4, R4.F32x2.HI_LO, R24.F32x2.HI_LO ;  /* 0x000000180404724b */ /* 0x000fc80000000000 */
[----:B------:R-:W-:-:S04]  /*9cb0*/  FADD2 R4, R4.F32x2.HI_LO, R28.F32x2.HI_LO ;  /* 0x0000001c0404724b */ /* 0x000fc80000000000 */
[----:B------:R-:W-:Y:S01]  /*9cc0*/  FADD R3, R4, R5 ;  /* 0x0000000504037221 */ /* 0x000fe20000000000 */
[----:B------:R-:W-:Y:S06]  /*9cd0*/  BRA.U UP0, `(.L_x_67) ;  /* 0xffffffd900447547 */ /* 0x000fec000b83ffff */
.L_x_64:
[----:B------:R-:W-:-:S04]  /*9ce0*/  UISETP.LT.AND UP0, UPT, UR18, UR17, UPT ;  /* 0x000000111200728c */ /* 0x000fc8000bf01270 */
[----:B------:R-:W-:-:S04]  /*9cf0*/  USEL UR4, UR18, UR17, UP0 ;  /* 0x0000001112047287 */ /* 0x000fc80008000000 */
[----:B------:R-:W-:-:S09]  /*9d00*/  UISETP.GE.AND UP0, UPT, UR4, 0x1, UPT ;  /* 0x000000010400788c */ /* 0x000fd2000bf06270 */
[----:B------:R-:W-:Y:S05]  /*9d10*/  BRA.U !UP0, `(.L_x_68) ;  /* 0x0000002108307547 */ /* 0x000fea000b800000 */
[----:B------:R-:W1:Y:S01]  /*9d20*/  S2R R160, SR_TID.X ;  /* 0x0000000000a07919 */ /* 0x000e620000002100 */
[----:B------:R-:W2:Y:S01]  /*9d30*/  S2UR UR6, SR_CgaCtaId ;  /* 0x00000000000679c3 */ /* 0x000ea20000008800 */
[----:B------:R-:W-:Y:S01]  /*9d40*/  R2UR UR12, R0 ;  /* 0x00000000000c72ca */ /* 0x000fe200000e0000 */
[----:B------:R-:W-:Y:S01]  /*9d50*/  UIADD3 UR9, UPT, UPT, UR8, 0xc0, URZ ;  /* 0x000000c008097890 */ /* 0x000fe2000fffe0ff */
[----:B------:R-:W-:Y:S01]  /*9d60*/  IMAD.MOV.U32 R162, RZ, RZ, R155 ;  /* 0x000000ffffa27224 */ /* 0x000fe200078e009b */
[----:B------:R-:W-:Y:S01]  /*9d70*/  UMOV UR7, 0x400 ;  /* 0x0000040000077882 */ /* 0x000fe20000000000 */
[----:B------:R-:W3:Y:S01]  /*9d80*/  LDCU UR5, c[0x0][0x600] ;  /* 0x0000c000ff0577ac */ /* 0x000ee20008000800 */
[----:B------:R-:W-:-:S08]  /*9d90*/  UIADD3 UR8, UPT, UPT, -UR4, URZ, URZ ;  /* 0x000000ff04087290 */ /* 0x000fd0000fffe1ff */
[----:B------:R-:W-:-:S03]  /*9da0*/  UPRMT UR9, UR12, 0x654, UR9 ;  /* 0x000006540c097896 */ /* 0x000fc60008000009 */
[----:B------:R-:W-:Y:S01]  /*9db0*/  UMOV UR12, URZ ;  /* 0x000000ff000c7c82 */ /* 0x000fe20008000000 */
[----:B--2---:R-:W-:Y:S01]  /*9dc0*/  ULEA UR7, UR6, UR7, 0x18 ;  /* 0x0000000706077291 */ /* 0x004fe2000f8ec0ff */
[----:B-1----:R-:W-:-:S05]  /*9dd0*/  IMAD.U32 R159, R160, 0x10000, RZ ;  /* 0x00010000a09f7824 */ /* 0x002fca00078e00ff */
[----:B------:R-:W-:-:S04]  /*9de0*/  LOP3.LUT R159, R159, 0x600000, RZ, 0xc0, !PT ;  /* 0x006000009f9f7812 */ /* 0x000fc800078ec0ff */
[C---:B------:R-:W-:Y:S02]  /*9df0*/  LOP3.LUT R158, R159.reuse, 0x70, RZ, 0xfc, !PT ;  /* 0x000000709f9e7812 */ /* 0x040fe400078efcff */
[C---:B------:R-:W-:Y:S02]  /*9e00*/  LOP3.LUT R157, R159.reuse, 0x50, RZ, 0xfc, !PT ;  /* 0x000000509f9d7812 */ /* 0x040fe400078efcff */
[C---:B------:R-:W-:Y:S02]  /*9e10*/  LOP3.LUT R156, R159.reuse, 0x60, RZ, 0xfc, !PT ;  /* 0x000000609f9c7812 */ /* 0x040fe400078efcff */
[C---:B------:R-:W-:Y:S02]  /*9e20*/  LOP3.LUT R154, R159.reuse, 0x40, RZ, 0xfc, !PT ;  /* 0x000000409f9a7812 */ /* 0x040fe400078efcff */
[----:B---3--:R-:W-:-:S07]  /*9e30*/  LOP3.LUT R2, R159, 0x20, RZ, 0xfc, !PT ;  /* 0x000000209f027812 */ /* 0x008fce00078efcff */
.L_x_71:
[----:B------:R-:W-:Y:S01]  /*9e40*/  USHF.L.U32 UR4, UR11, 0x1f, URZ ;  /* 0x0000001f0b047899 */ /* 0x000fe200080006ff */
[----:B------:R-:W-:-:S05]  /*9e50*/  R2UR UR6, R159 ;  /* 0x000000009f0672ca */ /* 0x000fca00000e0000 */
[----:B-1----:R-:W-:-:S04]  /*9e60*/  MOV R4, UR4 ;  /* 0x0000000400047c02 */ /* 0x002fc80008000f00 */
[----:B------:R-:W1:Y:S02]  /*9e70*/  SYNCS.PHASECHK.TRANS64.TRYWAIT P0, [UR7+0xb0], R4 ;  /* 0x0000b004ff0075a7 */ /* 0x000e640008001107 */
[----:B-1----:R-:W-:Y:S05]  /*9e80*/  @!P0 BRA `(.L_x_69) ;  /* 0x0000004800cc8947 */ /* 0x002fea0003800000 */
.L_x_138:
[----:B------:R-:W2:Y:S01]  /*9e90*/  LDTM.x32 R100, tmem[UR6] ;  /* 0x00000006006479ee */ /* 0x000ea200082c0000 */
[----:B------:R-:W-:Y:S01]  /*9ea0*/  R2UR UR4, R2 ;  /* 0x00000000020472ca */ /* 0x000fe200000e0000 */
[----:B------:R-:W-:Y:S01]  /*9eb0*/  IMAD.MOV.U32 R163, RZ, RZ, 0x3d9df09d ;  /* 0x3d9df09dffa37424 */ /* 0x000fe200078e00ff */
[----:B------:R-:W-:-:S11]  /*9ec0*/  R2UR UR6, R154 ;  /* 0x000000009a0672ca */ /* 0x000fd600000e0000 */
[----:B------:R-:W3:Y:S01]  /*9ed0*/  LDTM.x32 R68, tmem[UR4] ;  /* 0x00000004004479ee */ /* 0x000ee200082c0000 */
[----:B------:R-:W-:Y:S01]  /*9ee0*/  R2UR UR4, R156 ;  /* 0x000000009c0472ca */ /* 0x000fe200000e0000 */
[----:B------:R-:W4:Y:S01]  /*9ef0*/  LDTM.x32 R36, tmem[UR6] ;  /* 0x00000006002479ee */ /* 0x000f2200082c0000 */
[----:B--2---:R-:W-:Y:S02]  /*9f00*/  FMNMX3 R134, R162, R100, R101, !PT ;  /* 0x00000064a2867276 */ /* 0x004fe40007800065 */
[----:B------:R-:W-:Y:S02]  /*9f10*/  FMNMX R133, R102, R103, !PT ;  /* 0x0000006766857209 */ /* 0x000fe40007800000 */
[----:B------:R-:W-:-:S07]  /*9f20*/  FMNMX R132, R104, R105, !PT ;  /* 0x0000006968847209 */ /* 0x000fce0007800000 */
[----:B-1----:R-:W1:Y:S01]  /*9f30*/  LDTM.x32 R4, tmem[UR4] ;  /* 0x00000004000479ee */ /* 0x002e6200082c0000 */
[----:B------:R-:W-:Y:S02]  /*9f40*/  FMNMX R155, R106, R107, !PT ;  /* 0x0000006b6a9b7209 */ /* 0x000fe40007800000 */
        /* <DEDUP_REMOVED lines=12> */
[----:B---3--:R-:W-:Y:S02]  /*a010*/  FMNMX3 R134, R134, R68, R69, !PT ;  /* 0x0000004486867276 */ /* 0x008fe40007800045 */
        /* <DEDUP_REMOVED lines=15> */
[----:B----4-:R-:W-:-:S02]  /*a110*/  FMNMX3 R134, R134, R36, R37, !PT ;  /* 0x0000002486867276 */ /* 0x010fc40007800025 */
        /* <DEDUP_REMOVED lines=15> */
[----:B-1----:R-:W-:Y:S02]  /*a210*/  FMNMX3 R134, R134, R4, R5, !PT ;  /* 0x0000000486867276 */ /* 0x002fe40007800005 */
        /* <DEDUP_REMOVED lines=15> */
[----:B------:R-:W-:Y:S02]  /*a310*/  FMNMX R133, R134, R133, !PT ;  /* 0x0000008586857209 */ /* 0x000fe40007800000 */
[----:B------:R-:W-:Y:S02]  /*a320*/  R2UR UR4, R154 ;  /* 0x000000009a0472ca */ /* 0x000fe400000e0000 */
[----:B------:R-:W-:-:S04]  /*a330*/  FMNMX3 R155, R133, R132, R155, !PT ;  /* 0x00000084859b7276 */ /* 0x000fc8000780009b */
[----:B------:R-:W-:-:S04]  /*a340*/  FSETP.NEU.AND P0, PT, R155, -INF , PT ;  /* 0xff8000009b00780b */ /* 0x000fc80003f0d000 */
[----:B------:R-:W-:Y:S02]  /*a350*/  FSEL R161, R155, RZ, P0 ;  /* 0x000000ff9ba17208 */ /* 0x000fe40000000000 */
[----:B------:R-:W-:-:S03]  /*a360*/  ELECT P0, URZ, PT ;  /* 0x0000000000ff782f */ /* 0x000fc60003800000 */
[----:B------:R-:W-:-:S04]  /*a370*/  FADD R164, -R161, R162 ;  /* 0x000000a2a1a47221 */ /* 0x000fc80000000100 */
[----:B------:R-:W-:-:S05]  /*a380*/  FMUL R164, R164, UR5 ;  /* 0x00000005a4a47c20 */ /* 0x000fca0008400000 */
[----:B------:R-:W-:Y:S02]  /*a390*/  FSETP.GE.AND P1, PT, R164, -8, PT ;  /* 0xc1000000a400780b */ /* 0x000fe40003f26000 */
[----:B------:R-:W1:Y:S02]  /*a3a0*/  MUFU.EX2 R164, R164 ;  /* 0x000000a400a47308 */ /* 0x000e640000000800 */
[C---:B------:R-:W-:Y:S02]  /*a3b0*/  FSEL R161, R162.reuse, R161, P1 ;  /* 0x000000a1a2a17208 */ /* 0x040fe40000800000 */
[----:B------:R-:W-:-:S03]  /*a3c0*/  FSEL R155, R162, R155, P1 ;  /* 0x0000009ba29b7208 */ /* 0x000fc60000800000 */
[----:B------:R-:W-:-:S04]  /*a3d0*/  FFMA R161, -R161, UR5, RZ ;  /* 0x00000005a1a17c23 */ /* 0x000fc800080001ff */
[--C-:B------:R-:W-:Y:S02]  /*a3e0*/  FFMA2 R132, R100.F32x2.HI_LO, UR5.F32, R161.reuse.F32 ;  /* 0x0000000564847c49 */ /* 0x100fe400092000a1 */
[--C-:B------:R-:W-:Y:S02]  /*a3f0*/  FFMA2 R134, R102.F32x2.HI_LO, UR5.F32, R161.reuse.F32 ;  /* 0x0000000566867c49 */ /* 0x100fe400092000a1 */
[--C-:B------:R-:W-:Y:S02]  /*a400*/  FFMA2 R136, R104.F32x2.HI_LO, UR5.F32, R161.reuse.F32 ;  /* 0x0000000568887c49 */ /* 0x100fe400092000a1 */
[----:B------:R-:W-:Y:S02]  /*a410*/  IMAD.SHL.U32 R105, R160, 0x4, RZ ;  /* 0x00000004a0697824 */ /* 0x000fe400078e00ff */
[--C-:B------:R-:W-:Y:S01]  /*a420*/  FFMA2 R138, R106.F32x2.HI_LO, UR5.F32, R161.reuse.F32 ;  /* 0x000000056a8a7c49 */ /* 0x100fe200092000a1 */
[----:B------:R-:W-:Y:S01]  /*a430*/  MUFU.EX2 R132, R132 ;  /* 0x0000008400847308 */ /* 0x000fe20000000800 */
[--C-:B------:R-:W-:Y:S01]  /*a440*/  FFMA2 R140, R108.F32x2.HI_LO, UR5.F32, R161.reuse.F32 ;  /* 0x000000056c8c7c49 */ /* 0x100fe200092000a1 */
[----:B-1----:R-:W-:Y:S01]  /*a450*/  FSEL R164, R164, 1, !P1 ;  /* 0x3f800000a4a47808 */ /* 0x002fe20004800000 */
[--C-:B------:R-:W-:Y:S01]  /*a460*/  FFMA2 R142, R110.F32x2.HI_LO, UR5.F32, R161.reuse.F32 ;  /* 0x000000056e8e7c49 */ /* 0x100fe200092000a1 */
[----:B------:R-:W-:Y:S01]  /*a470*/  LOP3.LUT R105, R105, 0x1fc, RZ, 0xc0, !PT ;  /* 0x000001fc69697812 */ /* 0x000fe200078ec0ff */
[----:B------:R-:W-:-:S02]  /*a480*/  FFMA2 R144, R112.F32x2.HI_LO, UR5.F32, R161.F32 ;  /* 0x0000000570907c49 */ /* 0x000fc400092000a1 */
[----:B------:R-:W-:Y:S02]  /*a490*/  IMAD.U32 R108, RZ, RZ, UR14 ;  /* 0x0000000eff6c7e24 */ /* 0x000fe4000f8e00ff */
[--C-:B------:R-:W-:Y:S01]  /*a4a0*/  FFMA2 R146, R114.F32x2.HI_LO, UR5.F32, R161.reuse.F32 ;  /* 0x0000000572927c49 */ /* 0x100fe200092000a1 */
[----:B------:R-:W1:Y:S01]  /*a4b0*/  MUFU.EX2 R133, R133 ;  /* 0x0000008500857308 */ /* 0x000e620000000800 */
[--C-:B------:R-:W-:Y:S01]  /*a4c0*/  FFMA2 R116, R116.F32x2.HI_LO, UR5.F32, R161.reuse.F32 ;  /* 0x0000000574747c49 */ /* 0x100fe200092000a1 */
[----:B------:R2:W-:Y:S01]  /*a4d0*/  STS [R105+UR7+0x12c], R164 ;  /* 0x00012ca469007988 */ /* 0x0005e20008000807 */
        /* <DEDUP_REMOVED lines=8> */
[----:B------:R-:W3:Y:S01]  /*a560*/  MUFU.EX2 R135, R135 ;  /* 0x0000008700877308 */ /* 0x000ee20000000800 */
[--C-:B------:R-:W-:Y:S01]  /*a570*/  FFMA2 R152, R72.F32x2.HI_LO, UR5.F32, R161.reuse.F32 ;  /* 0x0000000548987c49 */ /* 0x100fe200092000a1 */
[----:B-1----:R-:W-:Y:S01]  /*a580*/  F2FP.BF16.F32.PACK_AB R100, R133, R132 ;  /* 0x000000848564723e */ /* 0x002fe200000010ff */
[--C-:B------:R-:W-:Y:S02]  /*a590*/  FFMA2 R148, R68.F32x2.HI_LO, UR5.F32, R161.reuse.F32 ;  /* 0x0000000544947c49 */ /* 0x100fe400092000a1 */
[----:B------:R-:W-:-:S02]  /*a5a0*/  FFMA2 R72, R82.F32x2.HI_LO, UR5.F32, R161.F32 ;  /* 0x0000000552487c49 */ /* 0x000fc400092000a1 */
[--C-:B------:R-:W-:Y:S01]  /*a5b0*/  FFMA2 R68, R74.F32x2.HI_LO, UR5.F32, R161.reuse.F32 ;  /* 0x000000054a447c49 */ /* 0x100fe200092000a1 */
[----:B------:R-:W-:Y:S01]  /*a5c0*/  MUFU.EX2 R136, R136 ;  /* 0x0000008800887308 */ /* 0x000fe20000000800 */
[--C-:B------:R-:W-:Y:S01]  /*a5d0*/  FFMA2 R74, R80.F32x2.HI_LO, UR5.F32, R161.reuse.F32 ;  /* 0x00000005504a7c49 */ /* 0x100fe200092000a1 */
[----:B------:R-:W-:Y:S01]  /*a5e0*/  FMNMX R72, R72, -127, !PT ;  /* 0xc2fe000048487809 */ /* 0x000fe20007800000 */
[--C-:B------:R-:W-:Y:S01]  /*a5f0*/  FFMA2 R150, R70.F32x2.HI_LO, UR5.F32, R161.reuse.F32 ;  /* 0x0000000546967c49 */ /* 0x100fe200092000a1 */
[----:B------:R-:W-:Y:S01]  /*a600*/  FMNMX R73, R73, -127, !PT ;  /* 0xc2fe000049497809 */ /* 0x000fe20007800000 */
[--C-:B------:R-:W-:Y:S01]  /*a610*/  FFMA2 R70, R96.F32x2.HI_LO, UR5.F32, R161.reuse.F32 ;  /* 0x0000000560467c49 */ /* 0x100fe200092000a1 */
[----:B------:R-:W-:Y:S01]  /*a620*/  FMNMX R74, R74, -127, !PT ;  /* 0xc2fe00004a4a7809 */ /* 0x000fe20007800000 */
[--C-:B------:R-:W-:Y:S01]  /*a630*/  FFMA2 R84, R84.F32x2.HI_LO, UR5.F32, R161.reuse.F32 ;  /* 0x0000000554547c49 */ /* 0x100fe200092000a1 */
[----:B------:R-:W1:Y:S01]  /*a640*/  MUFU.EX2 R137, R137 ;  /* 0x0000008900897308 */ /* 0x000e620000000800 */
[----:B---3--:R-:W-:Y:S01]  /*a650*/  F2FP.BF16.F32.PACK_AB R101, R135, R134 ;  /* 0x000000868765723e */ /* 0x008fe200000010ff */
[--C-:B------:R-:W-:Y:S01]  /*a660*/  FFMA2 R86, R86.F32x2.HI_LO, UR5.F32, R161.reuse.F32 ;  /* 0x0000000556567c49 */ /* 0x100fe200092000a1 */
[----:B------:R-:W-:Y:S01]  /*a670*/  FMNMX R75, R75, -127, !PT ;  /* 0xc2fe00004b4b7809 */ /* 0x000fe20007800000 */
[--C-:B------:R-:W-:Y:S01]  /*a680*/  FFMA2 R88, R88.F32x2.HI_LO, UR5.F32, R161.reuse.F32 ;  /* 0x0000000558587c49 */ /* 0x100fe200092000a1 */
[----:B------:R-:W-:Y:S01]  /*a690*/  FMNMX R70, R70, -127, !PT ;  /* 0xc2fe000046467809 */ /* 0x000fe20007800000 */
[--C-:B------:R-:W-:Y:S01]  /*a6a0*/  FFMA2 R90, R90.F32x2.HI_LO, UR5.F32, R161.reuse.F32 ;  /* 0x000000055a5a7c49 */ /* 0x100fe200092000a1 */
[----:B------:R-:W-:Y:S01]  /*a6b0*/  FMNMX R71, R71, -127, !PT ;  /* 0xc2fe000047477809 */ /* 0x000fe20007800000 */
[----:B------:R-:W-:Y:S01]  /*a6c0*/  MUFU.EX2 R138, R138 ;  /* 0x0000008a008a7308 */ /* 0x000fe20000000800 */
[----:B------:R-:W-:-:S02]  /*a6d0*/  FFMA2 R92, R92.F32x2.HI_LO, UR5.F32, R161.F32 ;  /* 0x000000055c5c7c49 */ /* 0x000fc400092000a1 */
[--C-:B------:R-:W-:Y:S02]  /*a6e0*/  FFMA2 R52, R52.F32x2.HI_LO, UR5.F32, R161.reuse.F32 ;  /* 0x0000000534347c49 */ /* 0x100fe400092000a1 */
[----:B------:R-:W-:Y:S02]  /*a6f0*/  FADD2.RM R96, R70.F32x2.HI_LO, 12582912 ;  /* 0x4b4000004660744b */ /* 0x000fe40000204000 */
[--C-:B------:R-:W-:Y:S01]  /*a700*/  FFMA2 R54, R54.F32x2.HI_LO, UR5.F32, R161.reuse.F32 ;  /* 0x0000000536367c49 */ /* 0x100fe200092000a1 */
[----:B------:R-:W3:Y:S01]  /*a710*/  MUFU.EX2 R139, R139 ;  /* 0x0000008b008b7308 */ /* 0x000ee20000000800 */
[----:B-1----:R-:W-:Y:S01]  /*a720*/  F2FP.BF16.F32.PACK_AB R102, R137, R136 ;  /* 0x000000888966723e */ /* 0x002fe200000010ff */
[--C-:B------:R-:W-:Y:S02]  /*a730*/  FFMA2 R56, R56.F32x2.HI_LO, UR5.F32, R161.reuse.F32 ;  /* 0x0000000538387c49 */ /* 0x100fe400092000a1 */
[--C-:B------:R-:W-:Y:S02]  /*a740*/  FFMA2 R58, R58.F32x2.HI_LO, UR5.F32, R161.reuse.F32 ;  /* 0x000000053a3a7c49 */ /* 0x100fe400092000a1 */
[----:B------:R-:W-:-:S02]  /*a750*/  FFMA2 R60, R60.F32x2.HI_LO, UR5.F32, R161.F32 ;  /* 0x000000053c3c7c49 */ /* 0x000fc400092000a1 */
[----:B------:R-:W-:Y:S01]  /*a760*/  MUFU.EX2 R140, R140 ;  /* 0x0000008c008c7308 */ /* 0x000fe20000000800 */
[--C-:B------:R-:W-:Y:S02]  /*a770*/  FFMA2 R20, R20.F32x2.HI_LO, UR5.F32, R161.reuse.F32 ;  /* 0x0000000514147c49 */ /* 0x100fe400092000a1 */
[--C-:B------:R-:W-:Y:S02]  /*a780*/  FFMA2 R22, R22.F32x2.HI_LO, UR5.F32, R161.reuse.F32 ;  /* 0x0000000516167c49 */ /* 0x100fe400092000a1 */
[--C-:B------:R-:W-:Y:S02]  /*a790*/  FFMA2 R24, R24.F32x2.HI_LO, UR5.F32, R161.reuse.F32 ;  /* 0x0000000518187c49 */ /* 0x100fe400092000a1 */
[--C-:B------:R-:W-:Y:S01]  /*a7a0*/  FFMA2 R26, R26.F32x2.HI_LO, UR5.F32, R161.reuse.F32 ;  /* 0x000000051a1a7c49 */ /* 0x100fe200092000a1 */
[----:B------:R-:W1:Y:S01]  /*a7b0*/  MUFU.EX2 R141, R141 ;  /* 0x0000008d008d7308 */ /* 0x000e620000000800 */
[----:B---3--:R-:W-:Y:S01]  /*a7c0*/  F2FP.BF16.F32.PACK_AB R103, R139, R138 ;  /* 0x0000008a8b67723e */ /* 0x008fe200000010ff */
[----:B------:R-:W-:-:S02]  /*a7d0*/  FFMA2 R28, R28.F32x2.HI_LO, UR5.F32, R161.F32 ;  /* 0x000000051c1c7c49 */ /* 0x000fc400092000a1 */
[--C-:B------:R-:W-:Y:S02]  /*a7e0*/  FFMA2 R30, R30.F32x2.HI_LO, UR5.F32, R161.reuse.F32 ;  /* 0x000000051e1e7c49 */ /* 0x100fe400092000a1 */
[--C-:B------:R-:W-:Y:S02]  /*a7f0*/  FFMA2 R32, R32.F32x2.HI_LO, UR5.F32, R161.reuse.F32 ;  /* 0x0000000520207c49 */ /* 0x100fe400092000a1 */
[----:B------:R-:W-:Y:S01]  /*a800*/  MUFU.EX2 R142, R142 ;  /* 0x0000008e008e7308 */ /* 0x000fe20000000800 */
[--C-:B------:R-:W-:Y:S02]  /*a810*/  FFMA2 R34, R34.F32x2.HI_LO, UR5.F32, R161.reuse.F32 ;  /* 0x0000000522227c49 */ /* 0x100fe400092000a1 */
[----:B------:R-:W-:-:S05]  /*a820*/  FFMA2 R10, R10.F32x2.HI_LO, UR5.F32, R161.F32 ;  /* 0x000000050a0a7c49 */ /* 0x000fca00092000a1 */
        /* <DEDUP_REMOVED lines=10> */
[----:B------:R1:W-:Y:S06]  /*a8d0*/  BAR.ARV R108, 0x40 ;  /* 0x0001006c0000751d */ /* 0x0003ec0000002000 */
[----:B--2---:R-:W-:Y:S01]  /*a8e0*/  F2FP.BF16.F32.PACK_AB R107, R147, R146 ;  /* 0x00000092936b723e */ /* 0x004fe200000010ff */
[----:B------:R-:W-:Y:S08]  /*a8f0*/  MUFU.EX2 R118, R118 ;  /* 0x0000007600767308 */ /* 0x000ff00000000800 */
[----:B------:R-:W2:Y:S08]  /*a900*/  MUFU.EX2 R119, R119 ;  /* 0x0000007700777308 */ /* 0x000eb00000000800 */
[----:B------:R-:W-:Y:S01]  /*a910*/  MUFU.EX2 R120, R120 ;  /* 0x0000007800787308 */ /* 0x000fe20000000800 */
[----:B-1----:R-:W-:-:S07]  /*a920*/  F2FP.BF16.F32.PACK_AB R108, R117, R116 ;  /* 0x00000074756c723e */ /* 0x002fce00000010ff */
        /* <DEDUP_REMOVED lines=18> */
[----:B------:R-:W-:Y:S01]  /*aa50*/  MUFU.EX2 R149, R149 ;  /* 0x0000009500957308 */ /* 0x000fe20000000800 */
[----:B--2---:R-:W-:-:S04]  /*aa60*/  F2FP.BF16.F32.PACK_AB R115, R131, R130 ;  /* 0x000000828373723e */ /* 0x004fc800000010ff */
[----:B------:R1:W-:Y:S01]  /*aa70*/  STTM.x16 tmem[UR4], R100 ;  /* 0x00000064000079ed */ /* 0x0003e20008240004 */
[----:B------:R-:W-:Y:S02]  /*aa80*/  R2UR UR4, R157 ;  /* 0x000000009d0472ca */ /* 0x000fe400000e0000 */
[----:B------:R-:W-:Y:S08]  /*aa90*/  MUFU.EX2 R150, R150 ;  /* 0x0000009600967308 */ /* 0x000ff00000000800 */
[----:B------:R-:W-:Y:S08]  /*aaa0*/  MUFU.EX2 R151, R151 ;  /* 0x0000009700977308 */ /* 0x000ff00000000800 */
[----:B------:R-:W-:Y:S08]  /*aab0*/  MUFU.EX2 R152, R152 ;  /* 0x0000009800987308 */ /* 0x000ff00000000800 */
[----:B------:R-:W-:Y:S08]  /*aac0*/  MUFU.EX2 R153, R153 ;  /* 0x0000009900997308 */ /* 0x000ff00000000800 */
[----:B------:R-:W-:Y:S08]  /*aad0*/  MUFU.EX2 R84, R84 ;  /* 0x0000005400547308 */ /* 0x000ff00000000800 */
[----:B------:R-:W-:Y:S08]  /*aae0*/  MUFU.EX2 R85, R85 ;  /* 0x0000005500557308 */ /* 0x000ff00000000800 */
[----:B------:R-:W-:Y:S01]  /*aaf0*/  MUFU.EX2 R86, R86 ;  /* 0x0000005600567308 */ /* 0x000fe20000000800 */
[----:B-1----:R-:W-:-:S02]  /*ab00*/  FADD2.RM R106, R72.F32x2.HI_LO, 12582912 ;  /* 0x4b400000486a744b */ /* 0x002fc40000204000 */
[----:B------:R-:W-:Y:S02]  /*ab10*/  FADD2.RM R108, R74.F32x2.HI_LO, 12582912 ;  /* 0x4b4000004a6c744b */ /* 0x000fe40000204000 */
[----:B------:R-:W-:-:S03]  /*ab20*/  FFMA2 R102, R76.F32x2.HI_LO, UR5.F32, R161.F32 ;  /* 0x000000054c667c49 */ /* 0x000fc600092000a1 */
[----:B------:R-:W-:Y:S01]  /*ab30*/  MUFU.EX2 R100, R68 ;  /* 0x0000004400647308 */ /* 0x000fe20000000800 */
[----:B------:R-:W-:Y:S02]  /*ab40*/  FADD2 R76, R108.F32x2.HI_LO, -12582912 ;  /* 0xcb4000006c4c744b */ /* 0x000fe40000200000 */
[----:B------:R-:W-:Y:S02]  /*ab50*/  FFMA2 R104, R78.F32x2.HI_LO, UR5.F32, R161.F32 ;  /* 0x000000054e687c49 */ /* 0x000fe400092000a1 */
[----:B------:R-:W-:Y:S02]  /*ab60*/  FADD2 R74, R74.F32x2.HI_LO, -R76.F32x2.HI_LO ;  /* 0x8000004c4a4a724b */ /* 0x000fe40000000000 */
[--C-:B------:R-:W-:Y:S01]  /*ab70*/  FFMA2 R76, R98.F32x2.HI_LO, UR5.F32, R161.reuse.F32 ;  /* 0x00000005624c7c49 */ /* 0x100fe200092000a1 */
[----:B------:R1:W-:Y:S01]  /*ab80*/  MUFU.EX2 R101, R69 ;  /* 0x0000004500657308 */ /* 0x0003e20000000800 */
[--C-:B------:R-:W-:Y:S02]  /*ab90*/  FFMA2 R98, R94.F32x2.HI_LO, UR5.F32, R161.reuse.F32 ;  /* 0x000000055e627c49 */ /* 0x100fe400092000a1 */
[--C-:B------:R-:W-:Y:S01]  /*aba0*/  FFMA2 R110, R36.F32x2.HI_LO, UR5.F32, R161.reuse.F32 ;  /* 0x00000005246e7c49 */ /* 0x100fe200092000a1 */
[----:B------:R-:W-:Y:S01]  /*abb0*/  FMNMX R76, R76, -127, !PT ;  /* 0xc2fe00004c4c7809 */ /* 0x000fe20007800000 */
[--C-:B------:R-:W-:Y:S01]  /*abc0*/  FFMA2 R36, R42.F32x2.HI_LO, UR5.F32, R161.reuse.F32 ;  /* 0x000000052a247c49 */ /* 0x100fe200092000a1 */
[----:B------:R-:W-:Y:S01]  /*abd0*/  FMNMX R77, R77, -127, !PT ;  /* 0xc2fe00004d4d7809 */ /* 0x000fe20007800000 */
[--C-:B------:R-:W-:Y:S01]  /*abe0*/  FFMA2 R42, R48.F32x2.HI_LO, UR5.F32, R161.reuse.F32 ;  /* 0x00000005302a7c49 */ /* 0x100fe200092000a1 */
[----:B------:R-:W-:Y:S01]  /*abf0*/  MUFU.EX2 R102, R102 ;  /* 0x0000006600667308 */ /* 0x000fe20000000800 */
[----:B------:R-:W-:-:S02]  /*ac00*/  FFMA2 R114, R40.F32x2.HI_LO, UR5.F32, R161.F32 ;  /* 0x0000000528727c49 */ /* 0x000fc400092000a1 */
[--C-:B------:R-:W-:Y:S01]  /*ac10*/  FFMA2 R40, R50.F32x2.HI_LO, UR5.F32, R161.reuse.F32 ;  /* 0x0000000532287c49 */ /* 0x100fe200092000a1 */
[----:B------:R-:W-:Y:S01]  /*ac20*/  FMNMX R42, R42, -127, !PT ;  /* 0xc2fe00002a2a7809 */ /* 0x000fe20007800000 */
[--C-:B------:R-:W-:Y:S01]  /*ac30*/  FFMA2 R112, R38.F32x2.HI_LO, UR5.F32, R161.reuse.F32 ;  /* 0x0000000526707c49 */ /* 0x100fe200092000a1 */
[----:B------:R-:W-:Y:S01]  /*ac40*/  FMNMX R43, R43, -127, !PT ;  /* 0xc2fe00002b2b7809 */ /* 0x000fe20007800000 */
[----:B------:R-:W-:Y:S01]  /*ac50*/  FFMA2 R38, R64.F32x2.HI_LO, UR5.F32, R161.F32 ;  /* 0x0000000540267c49 */ /* 0x000fe200092000a1 */
[----:B------:R-:W2:Y:S01]  /*ac60*/  MUFU.EX2 R103, R103 ;  /* 0x0000006700677308 */ /* 0x000ea20000000800 */
[----:B-1----:R-:W-:Y:S01]  /*ac70*/  FADD2 R68, R106.F32x2.HI_LO, -12582912 ;  /* 0xcb4000006a44744b */ /* 0x002fe20000200000 */
[----:B------:R-:W-:Y:S02]  /*ac80*/  FMNMX R40, R40, -127, !PT ;  /* 0xc2fe000028287809 */ /* 0x000fe40007800000 */
[----:B------:R-:W-:Y:S01]  /*ac90*/  FMNMX R41, R41, -127, !PT ;  /* 0xc2fe000029297809 */ /* 0x000fe20007800000 */
[----:B------:R-:W-:Y:S01]  /*aca0*/  FADD2 R72, R72.F32x2.HI_LO, -R68.F32x2.HI_LO ;  /* 0x800000444848724b */ /* 0x000fe20000000000 */
[----:B------:R-:W-:Y:S01]  /*acb0*/  FMNMX R38, R38, -127, !PT ;  /* 0xc2fe000026267809 */ /* 0x000fe20007800000 */
[----:B------:R-:W-:Y:S01]  /*acc0*/  FADD2 R68, R96.F32x2.HI_LO, -12582912 ;  /* 0xcb4000006044744b */ /* 0x000fe20000200000 */
[----:B------:R-:W-:Y:S01]  /*acd0*/  MUFU.EX2 R104, R104 ;  /* 0x0000006800687308 */ /* 0x000fe20000000800 */
[----:B------:R-:W-:-:S02]  /*ace0*/  FMNMX R39, R39, -127, !PT ;  /* 0xc2fe000027277809 */ /* 0x000fc40007800000 */
[----:B------:R-:W-:Y:S02]  /*acf0*/  FADD2 R70, R70.F32x2.HI_LO, -R68.F32x2.HI_LO ;  /* 0x800000444646724b */ /* 0x000fe40000000000 */
[----:B------:R-:W-:Y:S02]  /*ad00*/  FFMA2 R68, R74.F32x2.HI_LO, R163.F32, 0.22756439447402954102 ;  /* 0x3e6906a44a447449 */ /* 0x000fe400012000a3 */
[----:B------:R-:W-:Y:S01]  /*ad10*/  FADD2.RM R64, R38.F32x2.HI_LO, 12582912 ;  /* 0x4b4000002640744b */ /* 0x000fe20000204000 */
[----:B------:R-:W1:Y:S01]  /*ad20*/  MUFU.EX2 R105, R105 ;  /* 0x0000006900697308 */ /* 0x000e620000000800 */
[----:B------:R-:W-:-:S04]  /*ad30*/  FFMA2 R68, R68.F32x2.HI_LO, R74.F32x2.HI_LO, 0.69514614343643188477 ;  /* 0x3f31f51944447449 */ /* 0x000fc8000020004a */
[----:B------:R-:W-:Y:S02]  /*ad40*/  FFMA2 R74, R68.F32x2.HI_LO, R74.F32x2.HI_LO, 1 ;  /* 0x3f800000444a7449 */ /* 0x000fe4000020004a */
[----:B------:R-:W-:Y:S01]  /*ad50*/  FFMA2 R68, R72.F32x2.HI_LO, R163.F32, 0.22756439447402954102 ;  /* 0x3e6906a448447449 */ /* 0x000fe200012000a3 */
[----:B------:R-:W-:Y:S01]  /*ad60*/  MUFU.EX2 R87, R87 ;  /* 0x0000005700577308 */ /* 0x000fe20000000800 */
[----:B------:R-:W-:Y:S02]  /*ad70*/  IMAD R108, R108, 0x800000, R74 ;  /* 0x008000006c6c7824 */ /* 0x000fe400078e024a */
[-C--:B------:R-:W-:Y:S02]  /*ad80*/  FFMA2 R68, R68.F32x2.HI_LO, R72.reuse.F32x2.HI_LO, 0.69514614343643188477 ;  /* 0x3f31f51944447449 */ /* 0x080fe40000200048 */
[----:B------:R-:W-:Y:S02]  /*ad90*/  IMAD R109, R109, 0x800000, R75 ;  /* 0x008000006d6d7824 */ /* 0x000fe400078e024b */
[----:B------:R-:W-:Y:S01]  /*ada0*/  FFMA2 R72, R68.F32x2.HI_LO, R72.F32x2.HI_LO, 1 ;  /* 0x3f80000044487449 */ /* 0x000fe20000200048 */
[----:B------:R-:W-:Y:S01]  /*adb0*/  MUFU.EX2 R88, R88 ;  /* 0x0000005800587308 */ /* 0x000fe20000000800 */
[----:B------:R-:W-:Y:S01]  /*adc0*/  FFMA2 R68, R70.F32x2.HI_LO, R163.F32, 0.22756439447402954102 ;  /* 0x3e6906a446447449 */ /* 0x000fe200012000a3 */
[----:B------:R-:W-:Y:S01]  /*add0*/  F2FP.BF16.F32.PACK_AB R74, R109, R108 ;  /* 0x0000006c6d4a723e */ /* 0x000fe200000010ff */
[----:B------:R-:W-:Y:S01]  /*ade0*/  IMAD R106, R106, 0x800000, R72 ;  /* 0x008000006a6a7824 */ /* 0x000fe200078e0248 */
[----:B--2---:R-:W-:Y:S01]  /*adf0*/  F2FP.BF16.F32.PACK_AB R72, R103, R102 ;  /* 0x000000666748723e */ /* 0x004fe200000010ff */
[----:B------:R-:W-:-:S02]  /*ae00*/  FFMA2 R68, R68.F32x2.HI_LO, R70.F32x2.HI_LO, 0.69514614343643188477 ;  /* 0x3f31f51944447449 */ /* 0x000fc40000200046 */
[----:B------:R-:W-:Y:S01]  /*ae10*/  IMAD R107, R107, 0x800000, R73 ;  /* 0x008000006b6b7824 */ /* 0x000fe200078e0249 */
[----:B-1----:R-:W-:Y:S01]  /*ae20*/  F2FP.BF16.F32.PACK_AB R73, R105, R104 ;  /* 0x000000686949723e */ /* 0x002fe200000010ff */
[----:B------:R-:W1:Y:S01]  /*ae30*/  MUFU.EX2 R89, R89 ;  /* 0x0000005900597308 */ /* 0x000e620000000800 */
[----:B------:R-:W-:Y:S02]  /*ae40*/  FFMA2 R70, R68.F32x2.HI_LO, R70.F32x2.HI_LO, 1 ;  /* 0x3f80000044467449 */ /* 0x000fe40000200046 */
[----:B------:R-:W-:Y:S01]  /*ae50*/  FADD2.RM R68, R76.F32x2.HI_LO, 12582912 ;  /* 0x4b4000004c44744b */ /* 0x000fe20000204000 */
[----:B------:R-:W-:Y:S01]  /*ae60*/  F2FP.BF16.F32.PACK_AB R75, R107, R106 ;  /* 0x0000006a6b4b723e */ /* 0x000fe200000010ff */
[----:B------:R-:W-:Y:S01]  /*ae70*/  IMAD R96, R96, 0x800000, R70 ;  /* 0x0080000060607824 */ /* 0x000fe200078e0246 */
[----:B------:R-:W-:Y:S01]  /*ae80*/  F2FP.BF16.F32.PACK_AB R70, R153, R152 ;  /* 0x000000989946723e */ /* 0x000fe200000010ff */
[----:B------:R-:W-:Y:S01]  /*ae90*/  FADD2 R78, R68.F32x2.HI_LO, -12582912 ;  /* 0xcb400000444e744b */ /* 0x000fe20000200000 */
[----:B------:R-:W-:Y:S01]  /*aea0*/  MUFU.EX2 R90, R90 ;  /* 0x0000005a005a7308 */ /* 0x000fe20000000800 */
[----:B------:R-:W-:Y:S01]  /*aeb0*/  IMAD R97, R97, 0x800000, R71 ;  /* 0x0080000061617824 */ /* 0x000fe200078e0247 */
[----:B------:R-:W-:Y:S01]  /*aec0*/  F2FP.BF16.F32.PACK_AB R71, R101, R100 ;  /* 0x000000646547723e */ /* 0x000fe200000010ff */
[----:B------:R-:W-:-:S03]  /*aed0*/  FADD2 R76, R76.F32x2.HI_LO, -R78.F32x2.HI_LO ;  /* 0x8000004e4c4c724b */ /* 0x000fc60000000000 */
[----:B------:R-:W-:Y:S01]  /*aee0*/  F2FP.BF16.F32.PACK_AB R82, R97, R96 ;  /* 0x000000606152723e */ /* 0x000fe200000010ff */
[----:B------:R-:W-:Y:S01]  /*aef0*/  FFMA2 R78, R76.F32x2.HI_LO, R163.F32, 0.22756439447402954102 ;  /* 0x3e6906a44c4e7449 */ /* 0x000fe200012000a3 */
[----:B------:R-:W2:Y:S03]  /*af00*/  MUFU.EX2 R91, R91 ;  /* 0x0000005b005b7308 */ /* 0x000ea60000000800 */
[----:B------:R-:W-:-:S04]  /*af10*/  FFMA2 R78, R78.F32x2.HI_LO, R76.F32x2.HI_LO, 0.69514614343643188477 ;  /* 0x3f31f5194e4e7449 */ /* 0x000fc8000020004c */
[----:B------:R-:W-:Y:S01]  /*af20*/  FFMA2 R76, R78.F32x2.HI_LO, R76.F32x2.HI_LO, 1 ;  /* 0x3f8000004e4c7449 */ /* 0x000fe2000020004c */
[----:B------:R-:W-:Y:S01]  /*af30*/  MUFU.EX2 R92, R92 ;  /* 0x0000005c005c7308 */ /* 0x000fe20000000800 */
[----:B-1----:R-:W-:Y:S02]  /*af40*/  F2FP.BF16.F32.PACK_AB R78, R89, R88 ;  /* 0x00000058594e723e */ /* 0x002fe400000010ff */
[----:B------:R-:W-:Y:S01]  /*af50*/  IMAD R94, R68, 0x800000, R76 ;  /* 0x00800000445e7824 */ /* 0x000fe200078e024c */
[----:B------:R-:W-:Y:S01]  /*af60*/  F2FP.BF16.F32.PACK_AB R68, R149, R148 ;  /* 0x000000949544723e */ /* 0x000fe200000010ff */
[----:B------:R-:W-:Y:S01]  /*af70*/  IMAD R95, R69, 0x800000, R77 ;  /* 0x00800000455f7824 */ /* 0x000fe200078e024d */
[----:B------:R-:W-:Y:S02]  /*af80*/  F2FP.BF16.F32.PACK_AB R69, R151, R150 ;  /* 0x000000969745723e */ /* 0x000fe400000010ff */
[----:B------:R-:W1:Y:S01]  /*af90*/  MUFU.EX2 R93, R93 ;  /* 0x0000005d005d7308 */ /* 0x000e620000000800 */
[----:B------:R-:W-:-:S02]  /*afa0*/  F2FP.BF16.F32.PACK_AB R76, R85, R84 ;  /* 0x00000054554c723e */ /* 0x000fc400000010ff */
[----:B------:R-:W-:Y:S02]  /*afb0*/  F2FP.BF16.F32.PACK_AB R77, R87, R86 ;  /* 0x00000056574d723e */ /* 0x000fe400000010ff */
[----:B--2---:R-:W-:Y:S02]  /*afc0*/  F2FP.BF16.F32.PACK_AB R79, R91, R90 ;  /* 0x0000005a5b4f723e */ /* 0x004fe400000010ff */
[----:B------:R-:W-:Y:S01]  /*afd0*/  F2FP.BF16.F32.PACK_AB R83, R95, R94 ;  /* 0x0000005e5f53723e */ /* 0x000fe200000010ff */
        /* <DEDUP_REMOVED lines=19> */
[--C-:B------:R-:W-:Y:S02]  /*b110*/  FFMA2 R44, R66.F32x2.HI_LO, UR5.F32, R161.reuse.F32 ;  /* 0x00000005422c7c49 */ /* 0x100fe400092000a1 */
[--C-:B------:R-:W-:Y:S02]  /*b120*/  FFMA2 R72, R46.F32x2.HI_LO, UR5.F32, R161.reuse.F32 ;  /* 0x000000052e487c49 */ /* 0x100fe400092000a1 */
[--C-:B------:R-:W-:Y:S01]  /*b130*/  FFMA2 R66, R62.F32x2.HI_LO, UR5.F32, R161.reuse.F32 ;  /* 0x000000053e427c49 */ /* 0x100fe200092000a1 */
[----:B------:R-:W-:Y:S01]  /*b140*/  FMNMX R44, R44, -127, !PT ;  /* 0xc2fe00002c2c7809 */ /* 0x000fe20007800000 */
[--C-:B------:R-:W-:Y:S01]  /*b150*/  FFMA2 R78, R4.F32x2.HI_LO, UR5.F32, R161.reuse.F32 ;  /* 0x00000005044e7c49 */ /* 0x100fe200092000a1 */
[----:B------:R1:W-:Y:S01]  /*b160*/  MUFU.EX2 R69, R37 ;  /* 0x0000002500457308 */ /* 0x0003e20000000800 */
[----:B------:R-:W-:Y:S01]  /*b170*/  FMNMX R45, R45, -127, !PT ;  /* 0xc2fe00002d2d7809 */ /* 0x000fe20007800000 */
[----:B------:R-:W-:-:S02]  /*b180*/  FFMA2 R80, R6.F32x2.HI_LO, UR5.F32, R161.F32 ;  /* 0x0000000506507c49 */ /* 0x000fc400092000a1 */
[----:B------:R-:W-:-:S04]  /*b190*/  FFMA2 R82, R8.F32x2.HI_LO, UR5.F32, R161.F32 ;  /* 0x0000000508527c49 */ /* 0x000fc800092000a1 */
[----:B------:R-:W-:Y:S08]  /*b1a0*/  MUFU.EX2 R70, R70 ;  /* 0x0000004600467308 */ /* 0x000ff00000000800 */
[----:B------:R-:W2:Y:S01]  /*b1b0*/  MUFU.EX2 R71, R71 ;  /* 0x0000004700477308 */ /* 0x000ea20000000800 */
[----:B-1----:R-:W-:-:S04]  /*b1c0*/  FADD2 R36, R76.F32x2.HI_LO, -12582912 ;  /* 0xcb4000004c24744b */ /* 0x002fc80000200000 */
[----:B------:R-:W-:Y:S02]  /*b1d0*/  FADD2 R42, R42.F32x2.HI_LO, -R36.F32x2.HI_LO ;  /* 0x800000242a2a724b */ /* 0x000fe40000000000 */
[----:B------:R-:W-:Y:S01]  /*b1e0*/  FADD2 R36, R74.F32x2.HI_LO, -12582912 ;  /* 0xcb4000004a24744b */ /* 0x000fe20000200000 */
[----:B------:R-:W-:Y:S03]  /*b1f0*/  MUFU.EX2 R72, R72 ;  /* 0x0000004800487308 */ /* 0x000fe60000000800 */
[----:B------:R-:W-:Y:S02]  /*b200*/  FADD2 R40, R40.F32x2.HI_LO, -R36.F32x2.HI_LO ;  /* 0x800000242828724b */ /* 0x000fe40000000000 */
[----:B------:R-:W-:-:S03]  /*b210*/  FADD2 R36, R64.F32x2.HI_LO, -12582912 ;  /* 0xcb4000004024744b */ /* 0x000fc60000200000 */
[----:B------:R-:W1:Y:S01]  /*b220*/  MUFU.EX2 R73, R73 ;  /* 0x0000004900497308 */ /* 0x000e620000000800 */
[----:B------:R-:W-:Y:S02]  /*b230*/  FADD2 R38, R38.F32x2.HI_LO, -R36.F32x2.HI_LO ;  /* 0x800000242626724b */ /* 0x000fe40000000000 */
[----:B------:R-:W-:-:S04]  /*b240*/  FFMA2 R36, R42.F32x2.HI_LO, R163.F32, 0.22756439447402954102 ;  /* 0x3e6906a42a247449 */ /* 0x000fc800012000a3 */
[-C--:B------:R-:W-:Y:S01]  /*b250*/  FFMA2 R36, R36.F32x2.HI_LO, R42.reuse.F32x2.HI_LO, 0.69514614343643188477 ;  /* 0x3f31f51924247449 */ /* 0x080fe2000020002a */
[----:B------:R-:W3:Y:S03]  /*b260*/  MUFU.EX2 R55, R55 ;  /* 0x0000003700377308 */ /* 0x000ee60000000800 */
[----:B------:R-:W-:Y:S02]  /*b270*/  FFMA2 R42, R36.F32x2.HI_LO, R42.F32x2.HI_LO, 1 ;  /* 0x3f800000242a7449 */ /* 0x000fe4000020002a */
[----:B------:R-:W-:Y:S02]  /*b280*/  FFMA2 R36, R40.F32x2.HI_LO, R163.F32, 0.22756439447402954102 ;  /* 0x3e6906a428247449 */ /* 0x000fe400012000a3 */
[----:B------:R-:W-:Y:S01]  /*b290*/  IMAD R76, R76, 0x800000, R42 ;  /* 0x008000004c4c7824 */ /* 0x000fe200078e022a */
[----:B------:R-:W-:Y:S01]  /*b2a0*/  MUFU.EX2 R56, R56 ;  /* 0x0000003800387308 */ /* 0x000fe20000000800 */
[----:B------:R-:W-:-:S02]  /*b2b0*/  FFMA2 R36, R36.F32x2.HI_LO, R40.F32x2.HI_LO, 0.69514614343643188477 ;  /* 0x3f31f51924247449 */ /* 0x000fc40000200028 */
[----:B------:R-:W-:Y:S02]  /*b2c0*/  IMAD R77, R77, 0x800000, R43 ;  /* 0x008000004d4d7824 */ /* 0x000fe400078e022b */
[----:B------:R-:W-:Y:S02]  /*b2d0*/  FFMA2 R40, R36.F32x2.HI_LO, R40.F32x2.HI_LO, 1 ;  /* 0x3f80000024287449 */ /* 0x000fe40000200028 */
[----:B------:R-:W-:Y:S01]  /*b2e0*/  FADD2.RM R36, R44.F32x2.HI_LO, 12582912 ;  /* 0x4b4000002c24744b */ /* 0x000fe20000204000 */
[----:B------:R-:W4:Y:S01]  /*b2f0*/  MUFU.EX2 R57, R57 ;  /* 0x0000003900397308 */ /* 0x000f220000000800 */
[----:B------:R-:W-:Y:S01]  /*b300*/  IMAD R74, R74, 0x800000, R40 ;  /* 0x008000004a4a7824 */ /* 0x000fe200078e0228 */
[----:B--2---:R-:W-:Y:S01]  /*b310*/  F2FP.BF16.F32.PACK_AB R40, R71, R70 ;  /* 0x000000464728723e */ /* 0x004fe200000010ff */
[----:B------:R-:W-:Y:S02]  /*b320*/  FADD2 R46, R36.F32x2.HI_LO, -12582912 ;  /* 0xcb400000242e744b */ /* 0x000fe40000200000 */
[----:B------:R-:W-:Y:S01]  /*b330*/  IMAD R75, R75, 0x800000, R41 ;  /* 0x008000004b4b7824 */ /* 0x000fe200078e0229 */
[----:B-1----:R-:W-:Y:S01]  /*b340*/  F2FP.BF16.F32.PACK_AB R41, R73, R72 ;  /* 0x000000484929723e */ /* 0x002fe200000010ff */
[----:B------:R-:W-:Y:S01]  /*b350*/  FADD2 R44, R44.F32x2.HI_LO, -R46.F32x2.HI_LO ;  /* 0x8000002e2c2c724b */ /* 0x000fe20000000000 */
[----:B------:R-:W-:Y:S01]  /*b360*/  MUFU.EX2 R58, R58 ;  /* 0x0000003a003a7308 */ /* 0x000fe20000000800 */
[----:B------:R-:W-:Y:S01]  /*b370*/  FFMA2 R46, R38.F32x2.HI_LO, R163.F32, 0.22756439447402954102 ;  /* 0x3e6906a4262e7449 */ /* 0x000fe200012000a3 */
[----:B------:R-:W-:-:S02]  /*b380*/  F2FP.BF16.F32.PACK_AB R42, R77, R76 ;  /* 0x0000004c4d2a723e */ /* 0x000fc400000010ff */
[----:B------:R-:W-:Y:S01]  /*b390*/  F2FP.BF16.F32.PACK_AB R43, R75, R74 ;  /* 0x0000004a4b2b723e */ /* 0x000fe200000010ff */
[----:B------:R-:W-:-:S03]  /*b3a0*/  FFMA2 R46, R46.F32x2.HI_LO, R38.F32x2.HI_LO, 0.69514614343643188477 ;  /* 0x3f31f5192e2e7449 */ /* 0x000fc60000200026 */
[----:B------:R-:W1:Y:S01]  /*b3b0*/  MUFU.EX2 R59, R59 ;  /* 0x0000003b003b7308 */ /* 0x000e620000000800 */
[----:B------:R-:W-:Y:S02]  /*b3c0*/  FFMA2 R38, R46.F32x2.HI_LO, R38.F32x2.HI_LO, 1 ;  /* 0x3f8000002e267449 */ /* 0x000fe40000200026 */
[----:B------:R-:W-:Y:S02]  /*b3d0*/  FFMA2 R46, R44.F32x2.HI_LO, R163.F32, 0.22756439447402954102 ;  /* 0x3e6906a42c2e7449 */ /* 0x000fe400012000a3 */
[----:B------:R-:W-:Y:S01]  /*b3e0*/  IMAD R64, R64, 0x800000, R38 ;  /* 0x0080000040407824 */ /* 0x000fe200078e0226 */
[----:B------:R-:W-:Y:S01]  /*b3f0*/  F2FP.BF16.F32.PACK_AB R38, R115, R114 ;  /* 0x000000727326723e */ /* 0x000fe200000010ff */
[----:B------:R-:W-:Y:S01]  /*b400*/  FFMA2 R46, R46.F32x2.HI_LO, R44.F32x2.HI_LO, 0.69514614343643188477 ;  /* 0x3f31f5192e2e7449 */ /* 0x000fe2000020002c */
[----:B------:R-:W-:Y:S01]  /*b410*/  MUFU.EX2 R60, R60 ;  /* 0x0000003c003c7308 */ /* 0x000fe20000000800 */
[----:B------:R-:W-:Y:S01]  /*b420*/  IMAD R65, R65, 0x800000, R39 ;  /* 0x0080000041417824 */ /* 0x000fe200078e0227 */
[----:B------:R-:W-:Y:S01]  /*b430*/  F2FP.BF16.F32.PACK_AB R39, R69, R68 ;  /* 0x000000444527723e */ /* 0x000fe200000010ff */
[----:B------:R-:W-:Y:S01]  /*b440*/  FFMA2 R62, R46.F32x2.HI_LO, R44.F32x2.HI_LO, 1 ;  /* 0x3f8000002e3e7449 */ /* 0x000fe2000020002c */
[----:B------:R-:W-:-:S02]  /*b450*/  F2FP.BF16.F32.PACK_AB R44, R53, R52 ;  /* 0x00000034352c723e */ /* 0x000fc400000010ff */
[----:B---3--:R-:W-:Y:S01]  /*b460*/  F2FP.BF16.F32.PACK_AB R45, R55, R54 ;  /* 0x00000036372d723e */ /* 0x008fe200000010ff */
[----:B------:R-:W-:Y:S01]  /*b470*/  IMAD R62, R36, 0x800000, R62 ;  /* 0x00800000243e7824 */ /* 0x000fe200078e023e */
[----:B------:R-:W2:Y:S01]  /*b480*/  MUFU.EX2 R61, R61 ;  /* 0x0000003d003d7308 */ /* 0x000ea20000000800 */
[----:B------:R-:W-:Y:S01]  /*b490*/  IMAD R63, R37, 0x800000, R63 ;  /* 0x00800000253f7824 */ /* 0x000fe200078e023f */
[----:B------:R-:W-:Y:S02]  /*b4a0*/  F2FP.BF16.F32.PACK_AB R36, R111, R110 ;  /* 0x0000006e6f24723e */ /* 0x000fe400000010ff */
[----:B------:R-:W-:Y:S02]  /*b4b0*/  F2FP.BF16.F32.PACK_AB R37, R113, R112 ;  /* 0x000000707125723e */ /* 0x000fe400000010ff */
[----:B----4-:R-:W-:Y:S02]  /*b4c0*/  F2FP.BF16.F32.PACK_AB R46, R57, R56 ;  /* 0x00000038392e723e */ /* 0x010fe400000010ff */
[----:B------:R-:W-:Y:S01]  /*b4d0*/  MUFU.EX2 R66, R66 ;  /* 0x0000004200427308 */ /* 0x000fe20000000800 */
[----:B-1----:R-:W-:-:S02]  /*b4e0*/  F2FP.BF16.F32.PACK_AB R47, R59, R58 ;  /* 0x0000003a3b2f723e */ /* 0x002fc400000010ff */
[----:B------:R-:W-:Y:S02]  /*b4f0*/  F2FP.BF16.F32.PACK_AB R50, R65, R64 ;  /* 0x000000404132723e */ /* 0x000fe400000010ff */
[----:B------:R-:W-:-:S03]  /*b500*/  F2FP.BF16.F32.PACK_AB R51, R63, R62 ;  /* 0x0000003e3f33723e */ /* 0x000fc600000010ff */
[----:B------:R-:W1:Y:S01]  /*b510*/  MUFU.EX2 R67, R67 ;  /* 0x0000004300437308 */ /* 0x000e620000000800 */
[----:B--2---:R-:W-:-:S07]  /*b520*/  F2FP.BF16.F32.PACK_AB R48, R61, R60 ;  /* 0x0000003c3d30723e */ /* 0x004fce00000010ff */
[----:B------:R-:W-:Y:S08]  /*b530*/  MUFU.EX2 R78, R78 ;  /* 0x0000004e004e7308 */ /* 0x000ff00000000800 */
[----:B------:R-:W2:Y:S01]  /*b540*/  MUFU.EX2 R79, R79 ;  /* 0x0000004f004f7308 */ /* 0x000ea20000000800 */
[----:B-1----:R-:W-:-:S04]  /*b550*/  F2FP.BF16.F32.PACK_AB R49, R67, R66 ;  /* 0x000000424331723e */ /* 0x002fc800000010ff */
[----:B------:R1:W-:Y:S01]  /*b560*/  STTM.x16 tmem[UR4], R36 ;  /* 0x00000024000079ed */ /* 0x0003e20008240004 */
[----:B------:R-:W-:Y:S01]  /*b570*/  R2UR UR4, R158 ;  /* 0x000000009e0472ca */ /* 0x000fe200000e0000 */
[----:B------:R-:W3:Y:S01]  /*b580*/  FENCE.VIEW.ASYNC.T ;  /* 0x00000000000073c6 */ /* 0x000ee20000000200 */
[----:B------:R-:W-:Y:S08]  /*b590*/  MUFU.EX2 R80, R80 ;  /* 0x0000005000507308 */ /* 0x000ff00000000800 */
[----:B------:R-:W4:Y:S01]  /*b5a0*/  MUFU.EX2 R81, R81 ;  /* 0x0000005100517308 */ /* 0x000f220000000800 */
[----:B--2---:R-:W-:-:S07]  /*b5b0*/  F2FP.BF16.F32.PACK_AB R4, R79, R78 ;  /* 0x0000004e4f04723e */ /* 0x004fce00000010ff */
[----:B------:R-:W-:Y:S08]  /*b5c0*/  MUFU.EX2 R82, R82 ;  /* 0x0000005200527308 */ /* 0x000ff00000000800 */
[----:B------:R-:W2:Y:S01]  /*b5d0*/  MUFU.EX2 R83, R83 ;  /* 0x0000005300537308 */ /* 0x000ea20000000800 */
[----:B----4-:R-:W-:-:S07]  /*b5e0*/  F2FP.BF16.F32.PACK_AB R5, R81, R80 ;  /* 0x000000505105723e */ /* 0x010fce00000010ff */
[----:B------:R-:W-:Y:S08]  /*b5f0*/  MUFU.EX2 R20, R20 ;  /* 0x0000001400147308 */ /* 0x000ff00000000800 */
[----:B------:R-:W4:Y:S01]  /*b600*/  MUFU.EX2 R21, R21 ;  /* 0x0000001500157308 */ /* 0x000f220000000800 */
[----:B--2---:R-:W-:-:S07]  /*b610*/  F2FP.BF16.F32.PACK_AB R6, R83, R82 ;  /* 0x000000525306723e */ /* 0x004fce00000010ff */
[----:B------:R-:W-:Y:S01]  /*b620*/  MUFU.EX2 R22, R22 ;  /* 0x0000001600167308 */ /* 0x000fe20000000800 */
[--C-:B-1----:R-:W-:Y:S02]  /*b630*/  FFMA2 R38, R12.F32x2.HI_LO, UR5.F32, R161.reuse.F32 ;  /* 0x000000050c267c49 */ /* 0x102fe400092000a1 */
[----:B------:R-:W-:Y:S02]  /*b640*/  IMAD.MOV.U32 R46, RZ, RZ, 0x1 ;  /* 0x00000001ff2e7424 */ /* 0x000fe400078e00ff */
[--C-:B------:R-:W-:Y:S02]  /*b650*/  FFMA2 R40, R14.F32x2.HI_LO, UR5.F32, R161.reuse.F32 ;  /* 0x000000050e287c49 */ /* 0x100fe400092000a1 */
[--C-:B------:R-:W-:Y:S01]  /*b660*/  FFMA2 R42, R16.F32x2.HI_LO, UR5.F32, R161.reuse.F32 ;  /* 0x00000005102a7c49 */ /* 0x100fe200092000a1 */
[----:B---3--:R1:W-:Y:S01]  /*b670*/  SYNCS.ARRIVE.TRANS64.RED.ART0 RZ, [UR13], R46 ;  /* 0x0000002effff79a7 */ /* 0x0083e2000850040d */
[----:B------:R-:W-:Y:S01]  /*b680*/  FFMA2 R44, R18.F32x2.HI_LO, UR5.F32, R161.F32 ;  /* 0x00000005122c7c49 */ /* 0x000fe200092000a1 */
[----:B------:R-:W-:Y:S01]  /*b690*/  MUFU.EX2 R36, R10 ;  /* 0x0000000a00247308 */ /* 0x000fe20000000800 */
[----:B----4-:R-:W-:-:S07]  /*b6a0*/  F2FP.BF16.F32.PACK_AB R12, R21, R20 ;  /* 0x00000014150c723e */ /* 0x010fce00000010ff */
[----:B------:R-:W2:Y:S08]  /*b6b0*/  MUFU.EX2 R37, R11 ;  /* 0x0000000b00257308 */ /* 0x000eb00000000800 */
[----:B------:R-:W-:Y:S08]  /*b6c0*/  MUFU.EX2 R38, R38 ;  /* 0x0000002600267308 */ /* 0x000ff00000000800 */
[----:B------:R-:W3:Y:S01]  /*b6d0*/  MUFU.EX2 R39, R39 ;  /* 0x0000002700277308 */ /* 0x000ee20000000800 */
[----:B--2---:R-:W-:-:S07]  /*b6e0*/  F2FP.BF16.F32.PACK_AB R7, R37, R36 ;  /* 0x000000242507723e */ /* 0x004fce00000010ff */
[----:B------:R-:W-:Y:S08]  /*b6f0*/  MUFU.EX2 R40, R40 ;  /* 0x0000002800287308 */ /* 0x000ff00000000800 */
[----:B------:R-:W2:Y:S01]  /*b700*/  MUFU.EX2 R41, R41 ;  /* 0x0000002900297308 */ /* 0x000ea20000000800 */
[----:B---3--:R-:W-:-:S07]  /*b710*/  F2FP.BF16.F32.PACK_AB R8, R39, R38 ;  /* 0x000000262708723e */ /* 0x008fce00000010ff */
[----:B------:R-:W-:Y:S08]  /*b720*/  MUFU.EX2 R42, R42 ;  /* 0x0000002a002a7308 */ /* 0x000ff00000000800 */
[----:B------:R-:W3:Y:S01]  /*b730*/  MUFU.EX2 R43, R43 ;  /* 0x0000002b002b7308 */ /* 0x000ee20000000800 */
[----:B--2---:R-:W-:-:S07]  /*b740*/  F2FP.BF16.F32.PACK_AB R9, R41, R40 ;  /* 0x000000282909723e */ /* 0x004fce00000010ff */
[----:B------:R-:W-:Y:S08]  /*b750*/  MUFU.EX2 R44, R44 ;  /* 0x0000002c002c7308 */ /* 0x000ff00000000800 */
[----:B------:R-:W2:Y:S01]  /*b760*/  MUFU.EX2 R45, R45 ;  /* 0x0000002d002d7308 */ /* 0x000ea20000000800 */
[----:B---3--:R-:W-:-:S07]  /*b770*/  F2FP.BF16.F32.PACK_AB R10, R43, R42 ;  /* 0x0000002a2b0a723e */ /* 0x008fce00000010ff */
[----:B------:R-:W3:Y:S08]  /*b780*/  MUFU.EX2 R23, R23 ;  /* 0x0000001700177308 */ /* 0x000ef00000000800 */
[----:B------:R-:W-:Y:S01]  /*b790*/  MUFU.EX2 R24, R24 ;  /* 0x0000001800187308 */ /* 0x000fe20000000800 */
[----:B--2---:R-:W-:-:S07]  /*b7a0*/  F2FP.BF16.F32.PACK_AB R11, R45, R44 ;  /* 0x0000002c2d0b723e */ /* 0x004fce00000010ff */
        /* <DEDUP_REMOVED lines=16> */
[----:B--2---:R-:W-:Y:S02]  /*b8b0*/  F2FP.BF16.F32.PACK_AB R18, R33, R32 ;  /* 0x000000202112723e */ /* 0x004fe400000010ff */
[----:B---3--:R-:W-:-:S04]  /*b8c0*/  F2FP.BF16.F32.PACK_AB R19, R35, R34 ;  /* 0x000000222313723e */ /* 0x008fc800000010ff */
[----:B------:R1:W-:Y:S01]  /*b8d0*/  STTM.x16 tmem[UR4], R4 ;  /* 0x00000004000079ed */ /* 0x0003e20008240004 */
[----:B------:R-:W-:Y:S01]  /*b8e0*/  USHF.L.U32 UR4, UR10, 0x1f, URZ ;  /* 0x0000001f0a047899 */ /* 0x000fe200080006ff */
[----:B------:R-:W2:Y:S02]  /*b8f0*/  FENCE.VIEW.ASYNC.T ;  /* 0x00000000000073c6 */ /* 0x000ea40000000200 */
[----:B--2---:R-:W-:-:S03]  /*b900*/  NOP ;  /* 0x0000000000007918 */ /* 0x004fc60000000000 */
[----:B------:R-:W-:Y:S01]  /*b910*/  IMAD.U32 R47, RZ, RZ, UR4 ;  /* 0x00000004ff2f7e24 */ /* 0x000fe2000f8e00ff */
[----:B------:R1:W-:Y:S03]  /*b920*/  @P0 SYNCS.ARRIVE.TRANS64.RED.ART0 RZ, [UR9], R46 ;  /* 0x0000002effff09a7 */ /* 0x0003e60008500409 */
[----:B------:R-:W2:Y:S02]  /*b930*/  SYNCS.PHASECHK.TRANS64.TRYWAIT P0, [UR7+0xe8], R47 ;  /* 0x0000e82fff0075a7 */ /* 0x000ea40008001107 */
[----:B-12---:R-:W-:Y:S05]  /*b940*/  @!P0 BRA `(.L_x_70) ;  /* 0x00000030003c8947 */ /* 0x006fea0003800000 */
.L_x_140:
[----:B------:R-:W-:Y:S01]  /*b950*/  MOV R165, UR12 ;  /* 0x0000000c00a57c02 */ /* 0x000fe20008000f00 */
[----:B------:R-:W-:Y:S01]  /*b960*/  FMUL R164, R164, R3 ;  /* 0x00000003a4a47220 */ /* 0x000fe20000400000 */
[----:B------:R-:W-:Y:S01]  /*b970*/  FADD2 R134, R134.F32x2.HI_LO, R142.F32x2.HI_LO ;  /* 0x0000008e8686724b */ /* 0x000fe20000000000 */
[----:B------:R-:W-:Y:S01]  /*b980*/  UIADD3 UR8, UPT, UPT, UR8, 0x1, URZ ;  /* 0x0000000108087890 */ /* 0x000fe2000fffe0ff */
[----:B------:R-:W-:Y:S01]  /*b990*/  FADD2 R136, R136.F32x2.HI_LO, R144.F32x2.HI_LO ;  /* 0x000000908888724b */ /* 0x000fe20000000000 */
[----:B------:R-:W-:Y:S01]  /*b9a0*/  MOV R162, R155 ;  /* 0x0000009b00a27202 */ /* 0x000fe20000000f00 */
[----:B------:R-:W-:Y:S01]  /*b9b0*/  FADD2 R164, R164.F32x2.HI_LO, R132.F32x2.HI_LO ;  /* 0x00000084a4a4724b */ /* 0x000fe20000000000 */
[----:B------:R-:W-:Y:S01]  /*b9c0*/  UISETP.NE.AND UP0, UPT, UR8, URZ, UPT ;  /* 0x000000ff0800728c */ /* 0x000fe2000bf05270 */
        /* <DEDUP_REMOVED lines=65> */
.L_x_68:
[----:B-1----:R-:W1:Y:S01]  /*bde0*/  S2R R4, SR_TID.X ;  /* 0x0000000000047919 */ /* 0x002e620000002100 */
[----:B------:R-:W2:Y:S01]  /*bdf0*/  S2UR UR4, SR_CgaCtaId ;  /* 0x00000000000479c3 */ /* 0x000ea20000008800 */
[----:B------:R-:W-:Y:S01]  /*be00*/  UMOV UR5, 0x400 ;  /* 0x0000040000057882 */ /* 0x000fe20000000000 */
[----:B------:R-:W-:Y:S01]  /*be10*/  MOV R2, UR14 ;  /* 0x0000000e00027c02 */ /* 0x000fe20008000f00 */
[----:B--2---:R-:W-:Y:S01]  /*be20*/  ULEA UR4, UR4, UR5, 0x18 ;  /* 0x0000000504047291 */ /* 0x004fe2000f8ec0ff */
[----:B-1----:R-:W-:-:S05]  /*be30*/  IMAD.SHL.U32 R4, R4, 0x4, RZ ;  /* 0x0000000404047824 */ /* 0x002fca00078e00ff */
[----:B------:R-:W-:-:S05]  /*be40*/  LOP3.LUT R4, R4, 0x1fc, RZ, 0xc0, !PT ;  /* 0x000001fc04047812 */ /* 0x000fca00078ec0ff */
[----:B------:R1:W-:Y:S04]  /*be50*/  STS [R4+UR4+0x12c], R3 ;  /* 0x00012c0304007988 */ /* 0x0003e80008000804 */
[----:B------:R1:W-:Y:S01]  /*be60*/  STS [R4+UR4+0x32c], R155 ;  /* 0x00032c9b04007988 */ /* 0x0003e20008000804 */
[----:B------:R1:W-:Y:S06]  /*be70*/  BAR.ARV R2, 0x40 ;  /* 0x000100020000751d */ /* 0x0003ec0000002000 */
.L_x_60:
[----:B-12-45:R-:W1:Y:S01]  /*be80*/  S2R R3, SR_CgaCtaId ;  /* 0x0000000000037919 */ /* 0x036e620000008800 */
[----:B------:R-:W-:Y:S01]  /*be90*/  USHF.L.U32 UR4, UR10, 0x1f, URZ ;  /* 0x0000001f0a047899 */ /* 0x000fe200080006ff */
[----:B------:R-:W-:-:S04]  /*bea0*/  MOV R2, 0x400 ;  /* 0x0000040000027802 */ /* 0x000fc80000000f00 */
[----:B-1----:R-:W-:Y:S01]  /*beb0*/  LEA R3, R3, R2, 0x18 ;  /* 0x0000000203037211 */ /* 0x002fe200078ec0ff */
[----:B------:R-:W-:-:S04]  /*bec0*/  IMAD.U32 R2, RZ, RZ, UR4 ;  /* 0x00000004ff027e24 */ /* 0x000fc8000f8e00ff */
[----:B------:R-:W1:Y:S02]  /*bed0*/  SYNCS.PHASECHK.TRANS64.TRYWAIT P0, [R3+URZ+0xe8], R2 ;  /* 0x0000e802030075a7 */ /* 0x000e6400080011ff */
[----:B-1----:R-:W-:Y:S05]  /*bee0*/  @!P0 BRA `(.L_x_72) ;  /* 0x0000002800f48947 */ /* 0x002fea0003800000 */
.L_x_142:
[----:B------:R-:W-:Y:S06]  /*bef0*/  BAR.ARV 0x2, 0x120 ;  /* 0x0084800000007b1d */ /* 0x000fec0000002000 */
[----:B------:R-:W-:Y:S05]  /*bf00*/  BRA `(.L_x_73) ;  /* 0x0000000000347947 */ /* 0x000fea0003800000 */
.L_x_58:
[----:B------:R-:W-:Y:S05]  /*bf10*/  BRA.U UP1, `(.L_x_74) ;  /* 0x00000001012c7547 */ /* 0x000fea000b800000 */
[----:B-1----:R-:W1:Y:S01]  /*bf20*/  S2UR UR4, SR_CgaCtaId ;  /* 0x00000000000479c3 */ /* 0x002e620000008800 */
        /* <DEDUP_REMOVED lines=10> */
.L_x_74:
[----:B------:R-:W-:Y:S01]  /*bfd0*/  NOP ;  /* 0x0000000000007918 */ /* 0x000fe20000000000 */
.L_x_73:
[----:B------:R-:W-:Y:S02]  /*bfe0*/  UISETP.NE.AND UP0, UPT, UR74, 0xc, UPT ;  /* 0x0000000c4a00788c */ /* 0x000fe4000bf05270 */
[----:B-1----:R-:W-:-:S04]  /*bff0*/  ULOP3.LUT UR4, UR74, 0xfffffffc, URZ, 0xc0, !UPT ;  /* 0xfffffffc4a047892 */ /* 0x002fc8000f8ec0ff */
[----:B------:R-:W-:-:S03]  /*c000*/  UISETP.NE.AND UP1, UPT, UR4, 0x8, UPT ;  /* 0x000000080400788c */ /* 0x000fc6000bf25270 */
[----:B------:R-:W-:Y:S08]  /*c010*/  BRA.U UP0, `(.L_x_75) ;  /* 0x00000001002c7547 */ /* 0x000ff0000b800000 */
        /* <DEDUP_REMOVED lines=11> */
.L_x_75:
[----:B------:R-:W-:Y:S01]  /*c0d0*/  NOP ;  /* 0x0000000000007918 */ /* 0x000fe20000000000 */
[----:B------:R-:W-:Y:S05]  /*c0e0*/  BRA.U UP1, `(.L_x_76) ;  /* 0x0000001901d87547 */ /* 0x000fea000b800000 */
[----:B------:R-:W-:-:S08]  /*c0f0*/  NOP ;  /* 0x0000000000007918 */ /* 0x000fd00000000000 */
[----:B------:R-:W1:-:S00]  /*c100*/  USETMAXREG.DEALLOC.CTAPOOL 0x50 ;  /* 0x00000050000079c8 */ /* 0x000e4000080e0500 */
[----:B------:R-:W2:Y:S01]  /*c110*/  S2UR UR19, SR_CTAID.X ;  /* 0x00000000001379c3 */ /* 0x000ea20000002500 */
[----:B-1----:R-:W2:Y:S01]  /*c120*/  LDCU UR4, c[0x0][0x640] ;  /* 0x0000c800ff0477ac */ /* 0x002ea20008000800 */
[----:B------:R-:W-:Y:S01]  /*c130*/  R2UR UR15, R0 ;  /* 0x00000000000f72ca */ /* 0x000fe200000e0000 */
[----:B--2345:R-:W1:Y:S01]  /*c140*/  S2R R3, SR_TID.X ;  /* 0x0000000000037919 */ /* 0x03ce620000002100 */
[----:B------:R-:W-:Y:S01]  /*c150*/  IMAD.MOV.U32 R0, RZ, RZ, 0x1 ;  /* 0x00000001ff007424 */ /* 0x000fe200078e00ff */
[----:B------:R-:W2:Y:S01]  /*c160*/  LDCU.U8 UR8, c[0x0][0x644] ;  /* 0x0000c880ff0877ac */ /* 0x000ea20008000000 */
[----:B------:R-:W-:Y:S01]  /*c170*/  IMAD.MOV.U32 R8, RZ, RZ, 0x1 ;  /* 0x00000001ff087424 */ /* 0x000fe200078e00ff */
[----:B------:R-:W3:Y:S01]  /*c180*/  LDCU.U8 UR7, c[0x0][0x645] ;  /* 0x0000c8a0ff0777ac */ /* 0x000ee20008000000 */
[----:B------:R-:W4:Y:S01]  /*c190*/  LDCU UR6, c[0x0][0x654] ;  /* 0x0000ca80ff0677ac */ /* 0x000f220008000800 */
[----:B------:R-:W5:Y:S01]  /*c1a0*/  LDCU.U8 UR13, c[0x0][0x638] ;  /* 0x0000c700ff0d77ac */ /* 0x000f620008000000 */
[----:B------:R-:W5:Y:S01]  /*c1b0*/  LDCU.U8 UR14, c[0x0][0x650] ;  /* 0x0000ca00ff0e77ac */ /* 0x000f620008000000 */
[----:B------:R-:W-:Y:S01]  /*c1c0*/  UIMAD.WIDE.U32 UR4, UR19, UR4, URZ ;  /* 0x00000004130472a5 */ /* 0x000fe2000f8e00ff */
[----:B------:R-:W3:Y:S03]  /*c1d0*/  LDCU.U8 UR11, c[0x0][0x639] ;  /* 0x0000c720ff0b77ac */ /* 0x000ee60008000000 */
[----:B------:R-:W-:Y:S01]  /*c1e0*/  UIADD3 UR4, UPT, UPT, -UR5, UR19, URZ ;  /* 0x0000001305047290 */ /* 0x000fe2000fffe1ff */
[----:B------:R-:W3:Y:S01]  /*c1f0*/  LDCU.U8 UR12, c[0x0][0x651] ;  /* 0x0000ca20ff0c77ac */ /* 0x000ee20008000000 */
[C---:B-1----:R-:W-:Y:S01]  /*c200*/  IMAD.SHL.U32 R5, R3.reuse, 0x80, RZ ;  /* 0x0000008003057824 */ /* 0x042fe200078e00ff */
[----:B------:R-:W-:Y:S01]  /*c210*/  LOP3.LUT R2, R3, 0x7f, RZ, 0xc0, !PT ;  /* 0x0000007f03027812 */ /* 0x000fe200078ec0ff */
[----:B--2---:R-:W-:Y:S01]  /*c220*/  USHF.R.U32.HI UR4, URZ, UR8, UR4 ;  /* 0x00000008ff047299 */ /* 0x004fe20008011604 */
[----:B------:R-:W1:Y:S02]  /*c230*/  LDCU.64 UR8, c[0x0][0x630] ;  /* 0x0000c600ff0877ac */ /* 0x000e640008000a00 */
[----:B------:R-:W-:-:S02]  /*c240*/  LOP3.LUT R5, R5, 0xf80, RZ, 0xc0, !PT ;  /* 0x00000f8005057812 */ /* 0x000fc400078ec0ff */
[----:B------:R-:W-:Y:S01]  /*c250*/  SHF.R.U32.HI R40, RZ, 0x5, R2 ;  /* 0x00000005ff287819 */ /* 0x000fe20000011602 */
[----:B------:R-:W-:-:S04]  /*c260*/  UIADD3 UR4, UPT, UPT, UR5, UR4, URZ ;  /* 0x0000000405047290 */ /* 0x000fc8000fffe0ff */
[----:B---3--:R-:W-:Y:S01]  /*c270*/  USHF.R.U32.HI UR10, URZ, UR7, UR4 ;  /* 0x00000007ff0a7299 */ /* 0x008fe20008011604 */
[----:B------:R-:W-:Y:S01]  /*c280*/  IMAD R4, R40, 0x1000, R5 ;  /* 0x0000100028047824 */ /* 0x000fe200078e0205 */
[----:B------:R-:W2:Y:S02]  /*c290*/  LDCU UR7, c[0x0][0x63c] ;  /* 0x0000c780ff0777ac */ /* 0x000ea40008000800 */
[----:B----4-:R-:W-:Y:S02]  /*c2a0*/  UISETP.GE.AND UP0, UPT, UR10, UR6, UPT ;  /* 0x000000060a00728c */ /* 0x010fe4000bf06270 */
[----:B------:R-:W-:Y:S02]  /*c2b0*/  UIADD3 UR4, UPT, UPT, -UR10, URZ, URZ ;  /* 0x000000ff0a047290 */ /* 0x000fe4000fffe1ff */
[----:B-----5:R-:W-:Y:S01]  /*c2c0*/  USEL UR6, UR13, UR14, !UP0 ;  /* 0x0000000e0d067287 */ /* 0x020fe2000c000000 */
[----:B------:R-:W3:Y:S03]  /*c2d0*/  LDCU.U8 UR14, c[0x0][0x62c] ;  /* 0x0000c580ff0e77ac */ /* 0x000ee60008000000 */
[----:B------:R-:W-:-:S03]  /*c2e0*/  ULOP3.LUT UR6, UR6, 0xff, URZ, 0xc0, !UPT ;  /* 0x000000ff06067892 */ /* 0x000fc6000f8ec0ff */
[----:B-1----:R-:W1:Y:S01]  /*c2f0*/  @UP0 LDCU UR9, c[0x0][0x64c] ;  /* 0x0000c980ff0907ac */ /* 0x002e620008000800 */
[----:B--2---:R-:W-:Y:S01]  /*c300*/  UIMAD UR7, UR4, UR7, UR19 ;  /* 0x00000007040772a4 */ /* 0x004fe2000f8e0213 */
[----:B------:R-:W2:Y:S03]  /*c310*/  @UP0 LDCU UR8, c[0x0][0x648] ;  /* 0x0000c900ff0807ac */ /* 0x000ea60008000800 */
[----:B-1----:R-:W-:Y:S02]  /*c320*/  UIMAD.WIDE.U32 UR4, UR7, UR9, URZ ;  /* 0x00000009070472a5 */ /* 0x002fe4000f8e00ff */
[----:B------:R-:W-:Y:S01]  /*c330*/  USEL UR9, UR11, UR12, !UP0 ;  /* 0x0000000c0b097287 */ /* 0x000fe2000c000000 */
[----:B------:R-:W1:Y:S01]  /*c340*/  S2UR UR11, SR_CgaCtaId ;  /* 0x00000000000b79c3 */ /* 0x000e620000008800 */
[----:B------:R-:W-:Y:S01]  /*c350*/  UIADD3 UR4, UPT, UPT, UR7, -UR5, URZ ;  /* 0x8000000507047290 */ /* 0x000fe2000fffe0ff */
[----:B------:R-:W4:Y:S03]  /*c360*/  LDCU.64 UR12, c[0x0][0x620] ;  /* 0x0000c400ff0c77ac */ /* 0x000f260008000a00 */
[----:B------:R-:W-:-:S02]  /*c370*/  USHF.R.U32.HI UR4, URZ, UR6, UR4 ;  /* 0x00000006ff047299 */ /* 0x000fc40008011604 */
[----:B------:R-:W-:Y:S02]  /*c380*/  ULOP3.LUT UR6, UR9, 0xff, URZ, 0xc0, !UPT ;  /* 0x000000ff09067892 */ /* 0x000fe4000f8ec0ff */
[----:B------:R-:W-:Y:S01]  /*c390*/  UIADD3 UR4, UPT, UPT, UR5, UR4, URZ ;  /* 0x0000000405047290 */ /* 0x000fe2000fffe0ff */
[----:B------:R-:W5:Y:S03]  /*c3a0*/  LDCU UR5, c[0x0][0x628] ;  /* 0x0000c500ff0577ac */ /* 0x000f660008000800 */
[----:B------:R-:W-:-:S04]  /*c3b0*/  USHF.R.U32.HI UR18, URZ, UR6, UR4 ;  /* 0x00000006ff127299 */ /* 0x000fc80008011604 */
[----:B------:R-:W-:-:S04]  /*c3c0*/  UIADD3 UR4, UPT, UPT, -UR18, URZ, URZ ;  /* 0x000000ff12047290 */ /* 0x000fc8000fffe1ff */
[----:B--2---:R-:W-:Y:S01]  /*c3d0*/  UIMAD UR4, UR8, UR4, UR7 ;  /* 0x00000004080472a4 */ /* 0x004fe2000f8e0207 */
[----:B------:R-:W2:Y:S02]  /*c3e0*/  LDCU UR8, c[0x0][0x60c] ;  /* 0x0000c180ff0877ac */ /* 0x000ea40008000800 */
[----:B------:R-:W-:Y:S01]  /*c3f0*/  UMOV UR7, 0x400 ;  /* 0x0000040000077882 */ /* 0x000fe20000000000 */
[----:B----4-:R-:W-:Y:S02]  /*c400*/  UIMAD UR6, UR10, UR12, UR4 ;  /* 0x0000000c0a0672a4 */ /* 0x010fe4000f8e0204 */
[----:B-1----:R-:W-:Y:S02]  /*c410*/  ULEA UR7, UR11, UR7, 0x18 ;  /* 0x000000070b077291 */ /* 0x002fe4000f8ec0ff */
[----:B-----5:R-:W-:Y:S02]  /*c420*/  UIMAD.WIDE.U32 UR4, UR6, UR5, URZ ;  /* 0x00000005060472a5 */ /* 0x020fe4000f8e00ff */
[----:B------:R-:W-:-:S02]  /*c430*/  UIADD3 UR9, UPT, UPT, UR7, 0xb8, URZ ;  /* 0x000000b807097890 */ /* 0x000fc4000fffe0ff */
[----:B------:R-:W-:Y:S02]  /*c440*/  UIADD3 UR4, UPT, UPT, UR6, -UR5, URZ ;  /* 0x8000000506047290 */ /* 0x000fe4000fffe0ff */
[----:B------:R-:W-:Y:S01]  /*c450*/  UPRMT UR9, UR15, 0x654, UR9 ;  /* 0x000006540f097896 */ /* 0x000fe20008000009 */
[----:B------:R-:W-:Y:S01]  /*c460*/  BAR.SYNC.DEFER_BLOCKING 0x2, 0x120 ;  /* 0x0084800000007b1d */ /* 0x000fe20000010000 */
[----:B---3--:R-:W-:Y:S02]  /*c470*/  USHF.R.U32.HI UR4, URZ, UR14, UR4 ;  /* 0x0000000eff047299 */ /* 0x008fe40008011604 */
[----:B--2---:R-:W-:Y:S02]  /*c480*/  UISETP.GE.AND UP0, UPT, UR19, UR8, UPT ;  /* 0x000000081300728c */ /* 0x004fe4000bf06270 */
[----:B------:R-:W-:Y:S01]  /*c490*/  UIADD3 UR4, UPT, UPT, UR5, UR4, URZ ;  /* 0x0000000405047290 */ /* 0x000fe2000fffe0ff */
[----:B------:R-:W1:Y:S02]  /*c4a0*/  LDCU.U8 UR14, c[0x0][0x62d] ;  /* 0x0000c5a0ff0e77ac */ /* 0x000e640008000000 */
[----:B------:R2:W-:Y:S01]  /*c4b0*/  SYNCS.ARRIVE.TRANS64.RED.ART0 RZ, [UR9], R0 ;  /* 0x00000000ffff79a7 */ /* 0x0005e20008500409 */
[----:B-1----:R-:W-:-:S04]  /*c4c0*/  USHF.R.U32.HI UR14, URZ, UR14, UR4 ;  /* 0x0000000eff0e7299 */ /* 0x002fc80008011604 */
[----:B------:R-:W-:-:S04]  /*c4d0*/  UIADD3 UR4, UPT, UPT, -UR14, URZ, URZ ;  /* 0x000000ff0e047290 */ /* 0x000fc8000fffe1ff */
[----:B------:R-:W-:Y:S01]  /*c4e0*/  UIMAD UR15, UR4, UR13, UR6 ;  /* 0x0000000d040f72a4 */ /* 0x000fe2000f8e0206 */
[----:B--2---:R-:W-:Y:S11]  /*c4f0*/  BRA.U UP0, `(.L_x_77) ;  /* 0x0000001500c07547 */ /* 0x004ff6000b800000 */
[----:B------:R-:W1:Y:S01]  /*c500*/  LDCU UR5, c[0x0][0x614] ;  /* 0x0000c280ff0577ac */ /* 0x000e620008000800 */
[----:B------:R-:W-:Y:S01]  /*c510*/  MOV R37, UR7 ;  /* 0x0000000700257c02 */ /* 0x000fe20008000f00 */
[----:B------:R-:W-:Y:S01]  /*c520*/  IMAD.SHL.U32 R40, R40, 0x200000, RZ ;  /* 0x0020000028287824 */ /* 0x000fe200078e00ff */
[----:B------:R-:W2:Y:S02]  /*c530*/  LDCU UR11, c[0x0][0x38c] ;  /* 0x00007180ff0b77ac */ /* 0x000ea40008000800 */
[----:B------:R-:W-:Y:S01]  /*c540*/  IADD3 R41, PT, PT, R37, 0x800, R4 ;  /* 0x0000080025297810 */ /* 0x000fe20007ffe004 */
[----:B------:R-:W3:Y:S01]  /*c550*/  LDCU UR6, c[0x0][0x380] ;  /* 0x00007000ff0677ac */ /* 0x000ee20008000800 */
[----:B------:R-:W-:Y:S01]  /*c560*/  ULOP3.LUT UR4, UR74, 0x3, URZ, 0xc0, !UPT ;  /* 0x000000034a047892 */ /* 0x000fe2000f8ec0ff */
[----:B------:R-:W-:Y:S01]  /*c570*/  UMOV UR20, 0x0 ;  /* 0x0000000000147882 */ /* 0x000fe20000000000 */
[----:B------:R-:W-:Y:S02]  /*c580*/  UMOV UR21, 0x1 ;  /* 0x0000000100157882 */ /* 0x000fe40000000000 */
[----:B------:R-:W-:-:S02]  /*c590*/  UIADD3 UR13, UPT, UPT, UR4, 0x3, URZ ;  /* 0x00000003040d7890 */ /* 0x000fc4000fffe0ff */
[----:B-1----:R-:W-:-:S04]  /*c5a0*/  UIADD3 UR5, UPT, UPT, -UR18, UR5, URZ ;  /* 0x0000000512057290 */ /* 0x002fc8000fffe1ff */
[----:B------:R-:W-:Y:S01]  /*c5b0*/  IMAD.U32 R36, RZ, RZ, UR13 ;  /* 0x0000000dff247e24 */ /* 0x000fe2000f8e00ff */
[----:B--2---:R-:W-:Y:S02]  /*c5c0*/  UISETP.GT.AND UP0, UPT, UR11, URZ, UPT ;  /* 0x000000ff0b00728c */ /* 0x004fe4000bf04270 */
[----:B------:R-:W-:Y:S02]  /*c5d0*/  UIADD3 UR12, UPT, UPT, UR11, -0x1, URZ ;  /* 0xffffffff0b0c7890 */ /* 0x000fe4000fffe0ff */
[----:B---3--:R-:W-:Y:S01]  /*c5e0*/  UIADD3 UR4, UPT, UPT, UR11, -UR6, URZ ;  /* 0x800000060b047290 */ /* 0x008fe2000fffe0ff */
[----:B------:R1:W-:Y:S01]  /*c5f0*/  BAR.SYNC.DEFER_BLOCKING R36, 0x40 ;  /* 0x000100240000751d */ /* 0x0003e20000010000 */
[----:B------:R-:W-:Y:S02]  /*c600*/  UIADD3 UR6, UPT, UPT, -UR11, URZ, URZ ;  /* 0x000000ff0b067290 */ /* 0x000fe4000fffe1ff */
[----:B------:R-:W-:Y:S02]  /*c610*/  ULEA UR4, UR5, UR4, 0x7 ;  /* 0x0000000405047291 */ /* 0x000fe4000f8e38ff */
[----:B------:R-:W-:-:S02]  /*c620*/  USHF.R.S32.HI UR5, URZ, 0x1f, UR6 ;  /* 0x0000001fff057899 */ /* 0x000fc40008011406 */
[----:B------:R-:W-:Y:S02]  /*c630*/  UIADD3 UR6, UPT, UPT, -UR4, URZ, URZ ;  /* 0x000000ff04067290 */ /* 0x000fe4000fffe1ff */
[----:B------:R-:W-:Y:S02]  /*c640*/  ULEA.HI UR11, UR5, -UR11, URZ, 0x7 ;  /* 0x8000000b050b7291 */ /* 0x000fe4000f8f38ff */
[----:B------:R-:W-:Y:S02]  /*c650*/  USHF.R.S32.HI UR5, URZ, 0x1f, UR6 ;  /* 0x0000001fff057899 */ /* 0x000fe40008011406 */
[----:B------:R-:W-:Y:S02]  /*c660*/  UIADD3 UR8, UPT, UPT, UR4, -0x1, URZ ;  /* 0xffffffff04087890 */ /* 0x000fe4000fffe0ff */
[----:B------:R-:W-:Y:S02]  /*c670*/  UISETP.GT.AND UP1, UPT, UR4, URZ, UPT ;  /* 0x000000ff0400728c */ /* 0x000fe4000bf24270 */
[----:B------:R-:W-:-:S02]  /*c680*/  USHF.R.S32.HI UR10, URZ, 0x1f, UR12 ;  /* 0x0000001fff0a7899 */ /* 0x000fc4000801140c */
[----:B------:R-:W-:Y:S02]  /*c690*/  ULEA.HI UR4, UR5, -UR4, URZ, 0x7 ;  /* 0x8000000405047291 */ /* 0x000fe4000f8f38ff */
[----:B------:R-:W-:Y:S02]  /*c6a0*/  USHF.R.S32.HI UR6, URZ, 0x1f, UR8 ;  /* 0x0000001fff067899 */ /* 0x000fe40008011408 */
[----:B------:R-:W-:Y:S01]  /*c6b0*/  ULEA.HI UR12, UR10, UR12, URZ, 0x7 ;  /* 0x0000000c0a0c7291 */ /* 0x000fe2000f8f38ff */
[----:B------:R1:W-:Y:S01]  /*c6c0*/  SYNCS.ARRIVE.TRANS64.ART0 RZ, [UR7+0xe8], R0 ;  /* 0x0000e800ffff79a7 */ /* 0x0003e20008500007 */
[----:B------:R-:W-:Y:S02]  /*c6d0*/  USHF.R.S32.HI UR4, URZ, 0x7, UR4 ;  /* 0x00000007ff047899 */ /* 0x000fe40008011404 */
[----:B------:R-:W-:Y:S02]  /*c6e0*/  USHF.R.S32.HI UR10, URZ, 0x7, UR11 ;  /* 0x00000007ff0a7899 */ /* 0x000fe4000801140b */
[----:B------:R-:W-:-:S02]  /*c6f0*/  ULEA.HI UR5, UR6, UR8, URZ, 0x7 ;  /* 0x0000000806057291 */ /* 0x000fc4000f8f38ff */
[----:B------:R-:W-:Y:S02]  /*c700*/  UIADD3 UR6, UPT, UPT, -UR4, URZ, URZ ;  /* 0x000000ff04067290 */ /* 0x000fe4000fffe1ff */
[----:B------:R-:W-:Y:S02]  /*c710*/  @UP0 UIMAD.WIDE UR16, UR12, 0x2000000, UR20 ;  /* 0x020000000c1008a5 */ /* 0x000fe4000f8e0214 */
[----:B------:R-:W-:Y:S02]  /*c720*/  ULEA.HI.SX32 UR5, UR5, 0x1, 0x19 ;  /* 0x0000000105057891 */ /* 0x000fe4000f8fcaff */
[----:B------:R-:W-:-:S05]  /*c730*/  UIADD3 UR4, UPT, UPT, -UR10, URZ, URZ ;  /* 0x000000ff0a047290 */ /* 0x000fca000fffe1ff */
[----:B------:R-:W-:Y:S02]  /*c740*/  @!UP1 UMOV UR5, UR6 ;  /* 0x0000000600059c82 */ /* 0x000fe40008000000 */
[----:B------:R-:W-:Y:S02]  /*c750*/  @UP0 UMOV UR4, UR17 ;  /* 0x0000001100040c82 */ /* 0x000fe40008000000 */
[----:B------:R-:W-:-:S04]  /*c760*/  UISETP.LT.AND UP0, UPT, UR5, UR4, UPT ;  /* 0x000000040500728c */ /* 0x000fc8000bf01270 */
[----:B------:R-:W-:-:S04]  /*c770*/  USEL UR4, UR5, UR4, UP0 ;  /* 0x0000000405047287 */ /* 0x000fc80008000000 */
[----:B------:R-:W-:-:S09]  /*c780*/  UISETP.GE.AND UP0, UPT, UR4, 0x2, UPT ;  /* 0x000000020400788c */ /* 0x000fd2000bf06270 */
[----:B-1----:R-:W-:Y:S05]  /*c790*/  BRA.U !UP0, `(.L_x_78) ;  /* 0x0000000508807547 */ /* 0x002fea000b800000 */
[----:B------:R-:W-:Y:S01]  /*c7a0*/  LEA R38, R2, UR7, 0x2 ;  /* 0x0000000702267c11 */ /* 0x000fe2000f8e10ff */
[----:B------:R-:W-:-:S12]  /*c7b0*/  UIADD3 UR6, UPT, UPT, -UR4, URZ, URZ ;  /* 0x000000ff04067290 */ /* 0x000fd8000fffe1ff */
.L_x_80:
[----:B-1----:R1:W-:Y:S06]  /*c7c0*/  BAR.SYNC.DEFER_BLOCKING R36, 0x40 ;  /* 0x000100240000751d */ /* 0x0023ec0000010000 */
[----:B--2---:R-:W2:Y:S02]  /*c7d0*/  LDS R39, [R38+0x12c] ;  /* 0x00012c0026277984 */ /* 0x004ea40000000800 */
[----:B--2---:R-:W-:-:S13]  /*c7e0*/  FSETP.GEU.AND P0, PT, R39, 1, PT ;  /* 0x3f8000002700780b */ /* 0x004fda0003f0e000 */
[----:B------:R-:W-:-:S04]  /*c7f0*/  VOTE.ANY R4, PT, !P0 ;  /* 0x0000000000047806 */ /* 0x000fc800040e0100 */
[----:B------:R-:W-:-:S13]  /*c800*/  ISETP.NE.AND P0, PT, R4, RZ, PT ;  /* 0x000000ff0400720c */ /* 0x000fda0003f05270 */
[----:B-1----:R-:W-:Y:S05]  /*c810*/  @!P0 BRA `(.L_x_79) ;  /* 0x00000004004c8947 */ /* 0x002fea0003800000 */
[C---:B------:R-:W-:Y:S02]  /*c820*/  R2UR UR4, R40.reuse ;  /* 0x00000000280472ca */ /* 0x040fe400000e0000 */
[----:B------:R-:W-:-:S11]  /*c830*/  R2UR UR5, R40 ;  /* 0x00000000280572ca */ /* 0x000fd600000e0000 */
[----:B------:R-:W1:Y:S02]  /*c840*/  LDTM.x16 R20, tmem[UR4+0x100] ;  /* 0x00010004001479ee */ /* 0x000e640008240000 */
[-C--:B-1----:R-:W-:Y:S02]  /*c850*/  FMUL2 R20, R20.F32x2.HI_LO, R39.reuse.F32 ;  /* 0x000000271414724a */ /* 0x082fe40001000000 */
[-C--:B------:R-:W-:Y:S02]  /*c860*/  FMUL2 R22, R22.F32x2.HI_LO, R39.reuse.F32 ;  /* 0x000000271616724a */ /* 0x080fe40001000000 */
[-C--:B------:R-:W-:Y:S02]  /*c870*/  FMUL2 R24, R24.F32x2.HI_LO, R39.reuse.F32 ;  /* 0x000000271818724a */ /* 0x080fe40001000000 */
[-C--:B------:R-:W-:Y:S02]  /*c880*/  FMUL2 R26, R26.F32x2.HI_LO, R39.reuse.F32 ;  /* 0x000000271a1a724a */ /* 0x080fe40001000000 */
[----:B------:R-:W-:-:S02]  /*c890*/  FMUL2 R28, R28.F32x2.HI_LO, R39.F32 ;  /* 0x000000271c1c724a */ /* 0x000fc40001000000 */
[-C--:B------:R-:W-:Y:S02]  /*c8a0*/  FMUL2 R30, R30.F32x2.HI_LO, R39.reuse.F32 ;  /* 0x000000271e1e724a */ /* 0x080fe40001000000 */
[-C--:B------:R-:W-:Y:S02]  /*c8b0*/  FMUL2 R32, R32.F32x2.HI_LO, R39.reuse.F32 ;  /* 0x000000272020724a */ /* 0x080fe40001000000 */
[----:B------:R-:W-:-:S04]  /*c8c0*/  FMUL2 R34, R34.F32x2.HI_LO, R39.F32 ;  /* 0x000000272222724a */ /* 0x000fc80001000000 */
[----:B------:R-:W-:Y:S01]  /*c8d0*/  STTM.x16 tmem[UR5+0x100], R20 ;  /* 0x00010014000079ed */ /* 0x000fe20008240005 */
        /* <DEDUP_REMOVED lines=69> */
[----:B------:R1:W-:Y:S01]  /*cd30*/  STTM.x16 tmem[UR4+0x170], R4 ;  /* 0x00017004000079ed */ /* 0x0003e20008240004 */
[----:B------:R-:W2:Y:S02]  /*cd40*/  FENCE.VIEW.ASYNC.T ;  /* 0x00000000000073c6 */ /* 0x000ea40000000200 */
.L_x_79:
[----:B--2---:R2:W-:Y:S01]  /*cd50*/  SYNCS.ARRIVE.TRANS64.RED.ART0 RZ, [UR9], R0 ;  /* 0x00000000ffff79a7 */ /* 0x0045e20008500409 */
[----:B------:R-:W-:-:S04]  /*cd60*/  UIADD3 UR6, UPT, UPT, UR6, 0x1, URZ ;  /* 0x0000000106067890 */ /* 0x000fc8000fffe0ff */
[----:B------:R-:W-:Y:S01]  /*cd70*/  UISETP.NE.AND UP0, UPT, UR6, -0x1, UPT ;  /* 0xffffffff0600788c */ /* 0x000fe2000bf05270 */
[----:B------:R2:W-:Y:S08]  /*cd80*/  SYNCS.ARRIVE.TRANS64.ART0 RZ, [UR7+0xe8], R0 ;  /* 0x0000e800ffff79a7 */ /* 0x0005f00008500007 */
[----:B------:R-:W-:Y:S05]  /*cd90*/  BRA.U UP0, `(.L_x_80) ;  /* 0xfffffff900887547 */ /* 0x000fea000b83ffff */
.L_x_78:
[----:B------:R3:W-:Y:S01]  /*cda0*/  BAR.SYNC.DEFER_BLOCKING R36, 0x40 ;  /* 0x000100240000751d */ /* 0x0007e20000010000 */
[----:B-1----:R-:W-:Y:S01]  /*cdb0*/  LEA R5, R2, UR7, 0x2 ;  /* 0x0000000702057c11 */ /* 0x002fe2000f8e10ff */
[----:B------:R-:W-:Y:S02]  /*cdc0*/  IMAD.MOV.U32 R64, RZ, RZ, 0x10 ;  /* 0x00000010ff407424 */ /* 0x000fe400078e00ff */
[----:B------:R-:W-:Y:S02]  /*cdd0*/  IMAD.MOV.U32 R66, RZ, RZ, 0x20 ;  /* 0x00000020ff427424 */ /* 0x000fe400078e00ff */
[----:B------:R-:W-:Y:S01]  /*cde0*/  IMAD.MOV.U32 R4, RZ, RZ, -0x80000000 ;  /* 0x80000000ff047424 */ /* 0x000fe200078e00ff */
[----:B------:R3:W1:Y:S04]  /*cdf0*/  LDS R57, [R5+0x12c] ;  /* 0x00012c0005397984 */ /* 0x0006680000000800 */
[----:B------:R3:W4:Y:S01]  /*ce00*/  LDS R56, [R5+0x32c] ;  /* 0x00032c0005387984 */ /* 0x0007220000000800 */
[----:B------:R3:W-:Y:S01]  /*ce10*/  SYNCS.ARRIVE.TRANS64.ART0 RZ, [UR7+0xe8], R0 ;  /* 0x0000e800ffff79a7 */ /* 0x0007e20008500007 */
[----:B------:R-:W5:Y:S02]  /*ce20*/  SYNCS.PHASECHK.TRANS64.TRYWAIT P2, [UR7+0xd0], RZ ;  /* 0x0000d0ffff0075a7 */ /* 0x000f640008041107 */
[----:B-----5:R-:W-:-:S05]  /*ce30*/  R2P PR, R3, 0x3 ;  /* 0x0000000303007804 */ /* 0x020fca0000000000 */
[----:B------:R-:W-:Y:S02]  /*ce40*/  SEL R64, R64, 0xfffffff0, !P0 ;  /* 0xfffffff040407807 */ /* 0x000fe40004000000 */
[----:B------:R-:W-:Y:S01]  /*ce50*/  SEL R66, R66, 0xffffffe0, !P1 ;  /* 0xffffffe042427807 */ /* 0x000fe20004800000 */
[----:B-1-34-:R-:W-:Y:S06]  /*ce60*/  @!P2 BRA `(.L_x_81) ;  /* 0x0000001c0030a947 */ /* 0x01afec0003800000 */
.L_x_143:
[----:B------:R-:W3:Y:S01]  /*ce70*/  SYNCS.PHASECHK.TRANS64.TRYWAIT P0, [UR7+0xf8], R4 ;  /* 0x0000f804ff0075a7 */ /* 0x000ee20008001107 */
[----:B------:R-:W-:Y:S02]  /*ce80*/  R2UR UR4, R40 ;  /* 0x00000000280472ca */ /* 0x000fe400000e0000 */
[----:B------:R-:W-:Y:S01]  /*ce90*/  FSETP.NE.AND P1, PT, R57, RZ, PT ;  /* 0x000000ff3900720b */ /* 0x000fe20003f25000 */
[----:B---3--:R-:W-:-:S12]  /*cea0*/  @!P0 BRA `(.L_x_82) ;  /* 0x0000001c00348947 */ /* 0x008fd80003800000 */
.L_x_145:
[----:B------:R-:W4:Y:S01]  /*ceb0*/  LDTM.x16 R20, tmem[UR4+0x100] ;  /* 0x00010004001479ee */ /* 0x000f220008240000 */
[----:B------:R-:W-:Y:S01]  /*cec0*/  FSEL R58, R57, 1, P1 ;  /* 0x3f800000393a7808 */ /* 0x000fe20000800000 */
[----:B------:R-:W-:Y:S01]  /*ced0*/  BSSY.RECONVERGENT B0, `(.L_x_77) ;  /* 0x00000d2000007945 */ /* 0x000fe20003800200 */
[C---:B------:R-:W-:Y:S01]  /*cee0*/  R2UR UR4, R40.reuse ;  /* 0x00000000280472ca */ /* 0x040fe200000e0000 */
[----:B------:R-:W-:Y:S01]  /*cef0*/  @P1 MUFU.LG2 R57, R57 ;  /* 0x0000003900391308 */ /* 0x000fe20000000c00 */
[C---:B------:R-:W-:Y:S02]  /*cf00*/  R2UR UR11, R40.reuse ;  /* 0x00000000280b72ca */ /* 0x040fe400000e0000 */
[C---:B------:R-:W-:Y:S02]  /*cf10*/  R2UR UR10, R40.reuse ;  /* 0x00000000280a72ca */ /* 0x040fe400000e0000 */
[C---:B------:R-:W-:Y:S02]  /*cf20*/  R2UR UR8, R40.reuse ;  /* 0x00000000280872ca */ /* 0x040fe400000e0000 */
[C---:B------:R-:W-:Y:S01]  /*cf30*/  R2UR UR6, R40.reuse ;  /* 0x00000000280672ca */ /* 0x040fe200000e0000 */
[----:B------:R-:W4:Y:S01]  /*cf40*/  MUFU.RCP R58, R58 ;  /* 0x0000003a003a7308 */ /* 0x000f220000001000 */
[----:B------:R-:W-:-:S02]  /*cf50*/  R2UR UR5, R40 ;  /* 0x00000000280572ca */ /* 0x000fc400000e0000 */
[----:B------:R-:W-:Y:S01]  /*cf60*/  LOP3.LUT P0, RZ, R3, 0x4, RZ, 0xc0, !PT ;  /* 0x0000000403ff7812 */ /* 0x000fe2000780c0ff */
[----:B---3--:R-:W3:Y:S01]  /*cf70*/  LDTM.x16 R4, tmem[UR4+0x110] ;  /* 0x00011004000479ee */ /* 0x008ee20008240000 */
[-C--:B----4-:R-:W-:Y:S02]  /*cf80*/  FMUL2 R28, R28.F32x2.HI_LO, R58.reuse.F32 ;  /* 0x0000003a1c1c724a */ /* 0x090fe40001000000 */
[-C--:B------:R-:W-:Y:S02]  /*cf90*/  FMUL2 R34, R34.F32x2.HI_LO, R58.reuse.F32 ;  /* 0x0000003a2222724a */ /* 0x080fe40001000000 */
[----:B------:R-:W-:Y:S01]  /*cfa0*/  FMUL2 R32, R32.F32x2.HI_LO, R58.F32 ;  /* 0x0000003a2020724a */ /* 0x000fe20001000000 */
[----:B------:R-:W-:Y:S01]  /*cfb0*/  F2FP.BF16.F32.PACK_AB R36, R29, R28 ;  /* 0x0000001c1d24723e */ /* 0x000fe200000010ff */
[-C--:B------:R-:W-:Y:S01]  /*cfc0*/  FMUL2 R30, R30.F32x2.HI_LO, R58.reuse.F32 ;  /* 0x0000003a1e1e724a */ /* 0x080fe20001000000 */
[----:B------:R-:W-:Y:S01]  /*cfd0*/  SHF.R.U32.HI R28, RZ, 0x3, R41 ;  /* 0x00000003ff1c7819 */ /* 0x000fe20000011629 */
[----:B------:R-:W-:Y:S01]  /*cfe0*/  FMUL2 R26, R26.F32x2.HI_LO, R58.F32 ;  /* 0x0000003a1a1a724a */ /* 0x000fe20001000000 */
[----:B------:R-:W-:Y:S01]  /*cff0*/  F2FP.BF16.F32.PACK_AB R39, R35, R34 ;  /* 0x000000222327723e */ /* 0x000fe200000010ff */
[----:B------:R-:W-:Y:S01]  /*d000*/  FMUL2 R24, R24.F32x2.HI_LO, R58.F32 ;  /* 0x0000003a1818724a */ /* 0x000fe20001000000 */
[----:B------:R-:W-:Y:S01]  /*d010*/  F2FP.BF16.F32.PACK_AB R38, R33, R32 ;  /* 0x000000202126723e */ /* 0x000fe200000010ff */
[----:B------:R-:W-:Y:S01]  /*d020*/  FMUL2 R22, R22.F32x2.HI_LO, R58.F32 ;  /* 0x0000003a1616724a */ /* 0x000fe20001000000 */
[----:B-1----:R-:W-:Y:S01]  /*d030*/  F2FP.BF16.F32.PACK_AB R37, R31, R30 ;  /* 0x0000001e1f25723e */ /* 0x002fe200000010ff */
[-C--:B------:R-:W-:Y:S01]  /*d040*/  FMUL2 R20, R20.F32x2.HI_LO, R58.reuse.F32 ;  /* 0x0000003a1414724a */ /* 0x080fe20001000000 */
[----:B------:R-:W-:Y:S01]  /*d050*/  LOP3.LUT R63, R41, 0x70, R28, 0x78, !PT ;  /* 0x00000070293f7812 */ /* 0x000fe200078e781c */
[----:B---3--:R-:W-:Y:S01]  /*d060*/  FMUL2 R18, R18.F32x2.HI_LO, R58.F32 ;  /* 0x0000003a1212724a */ /* 0x008fe20001000000 */
[----:B------:R-:W-:Y:S01]  /*d070*/  F2FP.BF16.F32.PACK_AB R51, R27, R26 ;  /* 0x0000001a1b33723e */ /* 0x000fe200000010ff */
[----:B------:R-:W-:Y:S01]  /*d080*/  FMUL2 R16, R16.F32x2.HI_LO, R58.F32 ;  /* 0x0000003a1010724a */ /* 0x000fe20001000000 */
[----:B------:R-:W-:Y:S01]  /*d090*/  F2FP.BF16.F32.PACK_AB R50, R25, R24 ;  /* 0x000000181932723e */ /* 0x000fe200000010ff */
[----:B------:R-:W-:Y:S01]  /*d0a0*/  FMUL2 R14, R14.F32x2.HI_LO, R58.F32 ;  /* 0x0000003a0e0e724a */ /* 0x000fe20001000000 */
[----:B------:R-:W-:Y:S01]  /*d0b0*/  F2FP.BF16.F32.PACK_AB R49, R23, R22 ;  /* 0x000000161731723e */ /* 0x000fe200000010ff */
[----:B------:R-:W-:Y:S01]  /*d0c0*/  FMUL2 R10, R10.F32x2.HI_LO, R58.F32 ;  /* 0x0000003a0a0a724a */ /* 0x000fe20001000000 */
[----:B------:R-:W-:Y:S01]  /*d0d0*/  F2FP.BF16.F32.PACK_AB R48, R21, R20 ;  /* 0x000000141530723e */ /* 0x000fe200000010ff */
[-C--:B------:R-:W-:Y:S01]  /*d0e0*/  FMUL2 R12, R12.F32x2.HI_LO, R58.reuse.F32 ;  /* 0x0000003a0c0c724a */ /* 0x080fe20001000000 */
[----:B------:R-:W1:Y:S01]  /*d0f0*/  LDTM.x16 R20, tmem[UR11+0x120] ;  /* 0x0001200b001479ee */ /* 0x000e620008240000 */
[----:B------:R-:W-:Y:S01]  /*d100*/  FMUL2 R8, R8.F32x2.HI_LO, R58.F32 ;  /* 0x0000003a0808724a */ /* 0x000fe20001000000 */
[----:B------:R-:W-:Y:S01]  /*d110*/  F2FP.BF16.F32.PACK_AB R47, R19, R18 ;  /* 0x00000012132f723e */ /* 0x000fe200000010ff */
[----:B------:R-:W-:Y:S01]  /*d120*/  FMUL2 R6, R6.F32x2.HI_LO, R58.F32 ;  /* 0x0000003a0606724a */ /* 0x000fe20001000000 */
[----:B------:R-:W-:Y:S01]  /*d130*/  F2FP.BF16.F32.PACK_AB R46, R17, R16 ;  /* 0x00000010112e723e */ /* 0x000fe200000010ff */
[----:B------:R-:W-:Y:S01]  /*d140*/  FMUL2 R4, R4.F32x2.HI_LO, R58.F32 ;  /* 0x0000003a0404724a */ /* 0x000fe20001000000 */
[----:B------:R-:W-:Y:S01]  /*d150*/  F2FP.BF16.F32.PACK_AB R45, R15, R14 ;  /* 0x0000000e0f2d723e */ /* 0x000fe200000010ff */
[--C-:B------:R-:W-:Y:S01]  /*d160*/  IMAD.IADD R60, R64, 0x1, R63.reuse ;  /* 0x00000001403c7824 */ /* 0x100fe200078e023f */
[----:B------:R-:W-:Y:S01]  /*d170*/  F2FP.BF16.F32.PACK_AB R43, R11, R10 ;  /* 0x0000000a0b2b723e */ /* 0x000fe200000010ff */
[----:B------:R-:W-:Y:S01]  /*d180*/  STS.128 [R63], R48 ;  /* 0x000000303f007388 */ /* 0x000fe20000000c00 */
[----:B------:R-:W-:Y:S01]  /*d190*/  F2FP.BF16.F32.PACK_AB R42, R9, R8 ;  /* 0x00000008092a723e */ /* 0x000fe200000010ff */
[----:B------:R-:W-:Y:S01]  /*d1a0*/  IMAD.IADD R59, R66, 0x1, R63 ;  /* 0x00000001423b7824 */ /* 0x000fe200078e023f */
[----:B------:R-:W-:Y:S01]  /*d1b0*/  F2FP.BF16.F32.PACK_AB R41, R7, R6 ;  /* 0x000000060729723e */ /* 0x000fe200000010ff */
[----:B------:R3:W-:Y:S01]  /*d1c0*/  STS.128 [R60], R36 ;  /* 0x000000243c007388 */ /* 0x0007e20000000c00 */
[----:B------:R-:W-:Y:S01]  /*d1d0*/  F2FP.BF16.F32.PACK_AB R40, R5, R4 ;  /* 0x000000040528723e */ /* 0x000fe200000010ff */
[----:B------:R-:W-:Y:S01]  /*d1e0*/  VIADD R61, R63, 0x40 ;  /* 0x000000403f3d7836 */ /* 0x000fe20000000000 */
[----:B------:R-:W-:Y:S01]  /*d1f0*/  F2FP.BF16.F32.PACK_AB R44, R13, R12 ;  /* 0x0000000c0d2c723e */ /* 0x000fe200000010ff */
[----:B------:R-:W-:Y:S01]  /*d200*/  IMAD.IADD R62, R64, 0x1, R59 ;  /* 0x00000001403e7824 */ /* 0x000fe200078e023b */
[----:B------:R-:W4:Y:S01]  /*d210*/  LDTM.x16 R4, tmem[UR10+0x130] ;  /* 0x0001300a000479ee */ /* 0x000f220008240000 */
[----:B------:R5:W-:Y:S01]  /*d220*/  STS.128 [R59], R40 ;  /* 0x000000283b007388 */ /* 0x000be20000000c00 */
[----:B------:R-:W-:-:S03]  /*d230*/  @P0 VIADD R61, R63, 0xffffffc0 ;  /* 0xffffffc03f3d0836 */ /* 0x000fc60000000000 */
[----:B------:R2:W-:Y:S01]  /*d240*/  STS.128 [R62], R44 ;  /* 0x0000002c3e007388 */ /* 0x0005e20000000c00 */
[-C--:B-1----:R-:W-:Y:S01]  /*d250*/  FMUL2 R34, R34.F32x2.HI_LO, R58.reuse.F32 ;  /* 0x0000003a2222724a */ /* 0x082fe20001000000 */
[----:B------:R-:W-:Y:S01]  /*d260*/  IADD3 R65, PT, PT, R64, R61, RZ ;  /* 0x0000003d40417210 */ /* 0x000fe20007ffe0ff */
[-C--:B------:R-:W-:Y:S02]  /*d270*/  FMUL2 R32, R32.F32x2.HI_LO, R58.reuse.F32 ;  /* 0x0000003a2020724a */ /* 0x080fe40001000000 */
[----:B------:R-:W-:Y:S02]  /*d280*/  IMAD.IADD R67, R66, 0x1, R61 ;  /* 0x0000000142437824 */ /* 0x000fe400078e023d */
[-C--:B------:R-:W-:Y:S02]  /*d290*/  FMUL2 R30, R30.F32x2.HI_LO, R58.reuse.F32 ;  /* 0x0000003a1e1e724a */ /* 0x080fe40001000000 */
[----:B------:R-:W-:Y:S02]  /*d2a0*/  FMUL2 R28, R28.F32x2.HI_LO, R58.F32 ;  /* 0x0000003a1c1c724a */ /* 0x000fe40001000000 */
[----:B------:R-:W-:-:S02]  /*d2b0*/  IMAD.IADD R64, R64, 0x1, R67 ;  /* 0x0000000140407824 */ /* 0x000fc400078e0243 */
[-C--:B------:R-:W-:Y:S02]  /*d2c0*/  FMUL2 R26, R26.F32x2.HI_LO, R58.reuse.F32 ;  /* 0x0000003a1a1a724a */ /* 0x080fe40001000000 */
[-C--:B------:R-:W-:Y:S02]  /*d2d0*/  FMUL2 R24, R24.F32x2.HI_LO, R58.reuse.F32 ;  /* 0x0000003a1818724a */ /* 0x080fe40001000000 */
[----:B------:R-:W-:Y:S01]  /*d2e0*/  FMUL2 R22, R22.F32x2.HI_LO, R58.F32 ;  /* 0x0000003a1616724a */ /* 0x000fe20001000000 */
[----:B------:R-:W-:Y:S01]  /*d2f0*/  F2FP.BF16.F32.PACK_AB R55, R27, R26 ;  /* 0x0000001a1b37723e */ /* 0x000fe200000010ff */
[----:B------:R-:W-:Y:S01]  /*d300*/  FMUL2 R20, R20.F32x2.HI_LO, R58.F32 ;  /* 0x0000003a1414724a */ /* 0x000fe20001000000 */
[----:B------:R-:W-:Y:S02]  /*d310*/  F2FP.BF16.F32.PACK_AB R54, R25, R24 ;  /* 0x000000181936723e */ /* 0x000fe400000010ff */
[----:B------:R-:W-:Y:S01]  /*d320*/  F2FP.BF16.F32.PACK_AB R53, R23, R22 ;  /* 0x000000161735723e */ /* 0x000fe200000010ff */
[----:B----4-:R-:W-:Y:S01]  /*d330*/  FMUL2 R18, R18.F32x2.HI_LO, R58.F32 ;  /* 0x0000003a1212724a */ /* 0x010fe20001000000 */
[----:B------:R-:W-:Y:S01]  /*d340*/  F2FP.BF16.F32.PACK_AB R52, R21, R20 ;  /* 0x000000141534723e */ /* 0x000fe200000010ff */
[----:B------:R-:W-:Y:S01]  /*d350*/  FMUL2 R16, R16.F32x2.HI_LO, R58.F32 ;  /* 0x0000003a1010724a */ /* 0x000fe20001000000 */
[----:B---3--:R-:W-:Y:S01]  /*d360*/  F2FP.BF16.F32.PACK_AB R39, R35, R34 ;  /* 0x000000222327723e */ /* 0x008fe200000010ff */
        /* <DEDUP_REMOVED lines=9> */
[----:B-----5:R-:W-:Y:S01]  /*d400*/  F2FP.BF16.F32.PACK_AB R43, R19, R18 ;  /* 0x00000012132b723e */ /* 0x020fe200000010ff */
[----:B------:R-:W-:Y:S01]  /*d410*/  FMUL2 R4, R4.F32x2.HI_LO, R58.F32 ;  /* 0x0000003a0404724a */ /* 0x000fe20001000000 */
[----:B------:R-:W-:Y:S01]  /*d420*/  F2FP.BF16.F32.PACK_AB R42, R17, R16 ;  /* 0x00000010112a723e */ /* 0x000fe200000010ff */
[----:B------:R3:W-:Y:S01]  /*d430*/  STS.128 [R61], R52 ;  /* 0x000000343d007388 */ /* 0x0007e20000000c00 */
[----:B------:R-:W-:Y:S01]  /*d440*/  F2FP.BF16.F32.PACK_AB R41, R15, R14 ;  /* 0x0000000e0f29723e */ /* 0x000fe200000010ff */
[----:B------:R-:W4:Y:S01]  /*d450*/  LDCU UR8, c[0x0][0x380] ;  /* 0x00007000ff0877ac */ /* 0x000f220008000800 */
[----:B------:R-:W-:Y:S01]  /*d460*/  F2FP.BF16.F32.PACK_AB R40, R13, R12 ;  /* 0x0000000c0d28723e */ /* 0x000fe200000010ff */
[----:B------:R5:W-:Y:S01]  /*d470*/  STS.128 [R65], R36 ;  /* 0x0000002441007388 */ /* 0x000be20000000c00 */
[----:B------:R-:W-:-:S02]  /*d480*/  F2FP.BF16.F32.PACK_AB R51, R11, R10 ;  /* 0x0000000a0b33723e */ /* 0x000fc400000010ff */
[----:B------:R-:W-:Y:S02]  /*d490*/  F2FP.BF16.F32.PACK_AB R50, R9, R8 ;  /* 0x000000080932723e */ /* 0x000fe400000010ff */
[----:B------:R-:W-:Y:S02]  /*d4a0*/  F2FP.BF16.F32.PACK_AB R49, R7, R6 ;  /* 0x000000060731723e */ /* 0x000fe400000010ff */
[----:B------:R-:W-:Y:S02]  /*d4b0*/  F2FP.BF16.F32.PACK_AB R48, R5, R4 ;  /* 0x000000040530723e */ /* 0x000fe400000010ff */
[----:B------:R-:W4:Y:S01]  /*d4c0*/  LDTM.x16 R4, tmem[UR6+0x150] ;  /* 0x00015006000479ee */ /* 0x000f220008240000 */
[----:B------:R-:W-:Y:S02]  /*d4d0*/  USHF.L.U32 UR6, UR19, 0x7, URZ ;  /* 0x0000000713067899 */ /* 0x000fe400080006ff */
[----:B------:R5:W-:Y:S01]  /*d4e0*/  STS.128 [R67], R48 ;  /* 0x0000003043007388 */ /* 0x000be20000000c00 */
[----:B-1----:R-:W-:-:S03]  /*d4f0*/  FMUL2 R34, R34.F32x2.HI_LO, R58.F32 ;  /* 0x0000003a2222724a */ /* 0x002fc60001000000 */
[----:B------:R-:W-:Y:S01]  /*d500*/  STS.128 [R64], R40 ;  /* 0x0000002840007388 */ /* 0x000fe20000000c00 */
[-C--:B------:R-:W-:Y:S02]  /*d510*/  FMUL2 R32, R32.F32x2.HI_LO, R58.reuse.F32 ;  /* 0x0000003a2020724a */ /* 0x080fe40001000000 */
[----:B------:R-:W-:Y:S01]  /*d520*/  FMUL2 R30, R30.F32x2.HI_LO, R58.F32 ;  /* 0x0000003a1e1e724a */ /* 0x000fe20001000000 */
[----:B--2---:R-:W-:Y:S01]  /*d530*/  F2FP.BF16.F32.PACK_AB R47, R35, R34 ;  /* 0x00000022232f723e */ /* 0x004fe200000010ff */
[----:B------:R-:W-:Y:S01]  /*d540*/  FMUL2 R28, R28.F32x2.HI_LO, R58.F32 ;  /* 0x0000003a1c1c724a */ /* 0x000fe20001000000 */
[----:B------:R-:W-:Y:S01]  /*d550*/  F2FP.BF16.F32.PACK_AB R46, R33, R32 ;  /* 0x00000020212e723e */ /* 0x000fe200000010ff */
[----:B------:R-:W-:Y:S01]  /*d560*/  FMUL2 R26, R26.F32x2.HI_LO, R58.F32 ;  /* 0x0000003a1a1a724a */ /* 0x000fe20001000000 */
[----:B------:R-:W-:Y:S01]  /*d570*/  F2FP.BF16.F32.PACK_AB R45, R31, R30 ;  /* 0x0000001e1f2d723e */ /* 0x000fe200000010ff */
[----:B------:R-:W-:Y:S01]  /*d580*/  FMUL2 R24, R24.F32x2.HI_LO, R58.F32 ;  /* 0x0000003a1818724a */ /* 0x000fe20001000000 */
[----:B------:R-:W-:Y:S01]  /*d590*/  F2FP.BF16.F32.PACK_AB R44, R29, R28 ;  /* 0x0000001c1d2c723e */ /* 0x000fe200000010ff */
[----:B------:R-:W-:Y:S01]  /*d5a0*/  FMUL2 R22, R22.F32x2.HI_LO, R58.F32 ;  /* 0x0000003a1616724a */ /* 0x000fe20001000000 */
[----:B---3--:R-:W-:Y:S01]  /*d5b0*/  F2FP.BF16.F32.PACK_AB R55, R27, R26 ;  /* 0x0000001a1b37723e */ /* 0x008fe200000010ff */
[----:B------:R-:W-:Y:S01]  /*d5c0*/  FMUL2 R20, R20.F32x2.HI_LO, R58.F32 ;  /* 0x0000003a1414724a */ /* 0x000fe20001000000 */
[----:B------:R-:W-:-:S02]  /*d5d0*/  F2FP.BF16.F32.PACK_AB R54, R25, R24 ;  /* 0x000000181936723e */ /* 0x000fc400000010ff */
[----:B------:R-:W-:Y:S01]  /*d5e0*/  F2FP.BF16.F32.PACK_AB R53, R23, R22 ;  /* 0x000000161735723e */ /* 0x000fe200000010ff */
[----:B----4-:R-:W-:Y:S01]  /*d5f0*/  FMUL2 R18, R18.F32x2.HI_LO, R58.F32 ;  /* 0x0000003a1212724a */ /* 0x010fe20001000000 */
[----:B------:R-:W-:Y:S01]  /*d600*/  F2FP.BF16.F32.PACK_AB R52, R21, R20 ;  /* 0x000000141534723e */ /* 0x000fe200000010ff */
[-C--:B------:R-:W-:Y:S01]  /*d610*/  FMUL2 R16, R16.F32x2.HI_LO, R58.reuse.F32 ;  /* 0x0000003a1010724a */ /* 0x080fe20001000000 */
[----:B------:R-:W1:Y:S01]  /*d620*/  LDTM.x16 R20, tmem[UR5+0x160] ;  /* 0x00016005001479ee */ /* 0x000e620008240000 */
[----:B------:R-:W-:Y:S01]  /*d630*/  FMUL2 R14, R14.F32x2.HI_LO, R58.F32 ;  /* 0x0000003a0e0e724a */ /* 0x000fe20001000000 */
[----:B-----5:R-:W-:Y:S01]  /*d640*/  F2FP.BF16.F32.PACK_AB R39, R19, R18 ;  /* 0x000000121327723e */ /* 0x020fe200000010ff */
[----:B------:R-:W-:Y:S01]  /*d650*/  FMUL2 R12, R12.F32x2.HI_LO, R58.F32 ;  /* 0x0000003a0c0c724a */ /* 0x000fe20001000000 */
[----:B------:R-:W-:Y:S01]  /*d660*/  F2FP.BF16.F32.PACK_AB R38, R17, R16 ;  /* 0x000000101126723e */ /* 0x000fe200000010ff */
        /* <DEDUP_REMOVED lines=8> */
[----:B------:R-:W2:Y:S01]  /*d6f0*/  LDCU UR5, c[0x0][0x614] ;  /* 0x0000c280ff0577ac */ /* 0x000ea20008000800 */
[----:B------:R-:W-:Y:S01]  /*d700*/  F2FP.BF16.F32.PACK_AB R49, R7, R6 ;  /* 0x000000060731723e */ /* 0x000fe200000010ff */
[----:B------:R-:W-:Y:S01]  /*d710*/  STS.128 [R63+0x4000], R52 ;  /* 0x004000343f007388 */ /* 0x000fe20000000c00 */
[----:B------:R-:W-:-:S02]  /*d720*/  F2FP.BF16.F32.PACK_AB R48, R5, R4 ;  /* 0x000000040530723e */ /* 0x000fc400000010ff */
[----:B------:R-:W3:Y:S01]  /*d730*/  LDTM.x16 R4, tmem[UR4+0x170] ;  /* 0x00017004000479ee */ /* 0x000ee20008240000 */
[----:B------:R-:W-:Y:S01]  /*d740*/  STS.128 [R60+0x4000], R44 ;  /* 0x0040002c3c007388 */ /* 0x000fe20000000c00 */
[----:B------:R-:W-:Y:S01]  /*d750*/  ULOP3.LUT UR4, URZ, UR18, URZ, 0x33, !UPT ;  /* 0x00000012ff047292 */ /* 0x000fe2000f8e33ff */
[-C--:B-1----:R-:W-:Y:S02]  /*d760*/  FMUL2 R26, R26.F32x2.HI_LO, R58.reuse.F32 ;  /* 0x0000003a1a1a724a */ /* 0x082fe40001000000 */
[----:B------:R-:W-:Y:S01]  /*d770*/  STS.128 [R59+0x4000], R48 ;  /* 0x004000303b007388 */ /* 0x000fe20000000c00 */
[-C--:B------:R-:W-:Y:S02]  /*d780*/  FMUL2 R24, R24.F32x2.HI_LO, R58.reuse.F32 ;  /* 0x0000003a1818724a */ /* 0x080fe40001000000 */
        /* <DEDUP_REMOVED lines=12> */
[----:B------:R-:W-:Y:S01]  /*d850*/  STS.128 [R62+0x4000], R36 ;  /* 0x004000243e007388 */ /* 0x000fe20000000c00 */
[----:B------:R-:W-:Y:S01]  /*d860*/  F2FP.BF16.F32.PACK_AB R33, R31, R30 ;  /* 0x0000001e1f21723e */ /* 0x000fe200000010ff */
[----:B--2---:R-:W-:Y:S01]  /*d870*/  UIADD3 UR5, UPT, UPT, UR4, UR5, URZ ;  /* 0x0000000504057290 */ /* 0x004fe2000fffe0ff */
[----:B---3--:R-:W-:Y:S01]  /*d880*/  FMUL2 R20, R4.F32x2.HI_LO, R58.F32 ;  /* 0x0000003a0414724a */ /* 0x008fe20001000000 */
[----:B------:R-:W-:Y:S01]  /*d890*/  F2FP.BF16.F32.PACK_AB R32, R29, R28 ;  /* 0x0000001c1d20723e */ /* 0x000fe200000010ff */
[-C--:B------:R-:W-:Y:S01]  /*d8a0*/  FMUL2 R4, R6.F32x2.HI_LO, R58.reuse.F32 ;  /* 0x0000003a0604724a */ /* 0x080fe20001000000 */
[----:B------:R-:W-:Y:S01]  /*d8b0*/  STS.128 [R61+0x4000], R24 ;  /* 0x004000183d007388 */ /* 0x000fe20000000c00 */
[-C--:B------:R-:W-:Y:S01]  /*d8c0*/  FMUL2 R6, R10.F32x2.HI_LO, R58.reuse.F32 ;  /* 0x0000003a0a06724a */ /* 0x080fe20001000000 */
[----:B------:R-:W-:Y:S01]  /*d8d0*/  ULOP3.LUT UR4, UR6, 0x80, URZ, 0xc0, !UPT ;  /* 0x0000008006047892 */ /* 0x000fe2000f8ec0ff */
        /* <DEDUP_REMOVED lines=12> */
[----:B------:R-:W-:Y:S01]  /*d9a0*/  ULEA UR5, UR5, UR4, 0x8 ;  /* 0x0000000405057291 */ /* 0x000fe2000f8e40ff */
[----:B------:R-:W-:Y:S01]  /*d9b0*/  F2FP.BF16.F32.PACK_AB R9, R15, R14 ;  /* 0x0000000e0f09723e */ /* 0x000fe200000010ff */
[----:B------:R-:W-:Y:S01]  /*d9c0*/  STS.128 [R67+0x4000], R4 ;  /* 0x0040000443007388 */ /* 0x000fe20000000c00 */
[----:B------:R-:W-:Y:S01]  /*d9d0*/  F2FP.BF16.F32.PACK_AB R8, R13, R12 ;  /* 0x0000000c0d08723e */ /* 0x000fe200000010ff */
[----:B------:R-:W-:Y:S01]  /*d9e0*/  UIADD3 UR4, UPT, UPT, -UR5, UR8, URZ ;  /* 0x0000000805047290 */ /* 0x000fe2000fffe1ff */
[----:B------:R-:W1:Y:S03]  /*d9f0*/  @P1 LDC R13, c[0x0][0x600] ;  /* 0x00018000ff0d1b82 */ /* 0x000e660000000800 */
[----:B------:R2:W-:Y:S02]  /*da00*/  STS.128 [R64+0x4000], R8 ;  /* 0x0040000840007388 */ /* 0x0005e40000000c00 */
[----:B------:R-:W-:Y:S01]  /*da10*/  ISETP.LT.AND P0, PT, R2, UR4, PT ;  /* 0x0000000402007c0c */ /* 0x000fe2000bf01270 */
[----:B------:R3:W-:Y:S06]  /*da20*/  MEMBAR.ALL.CTA ;  /* 0x0000000000007992 */ /* 0x0007ec0000008000 */
[----:B---3--:R-:W3:Y:S01]  /*da30*/  FENCE.VIEW.ASYNC.S ;  /* 0x00000000000073c6 */ /* 0x008ee20000000000 */
[----:B-1----:R-:W-:Y:S01]  /*da40*/  @P1 FFMA R13, R56, R13, R57 ;  /* 0x0000000d380d1223 */ /* 0x002fe20000000039 */
[----:B---3--:R-:W-:Y:S01]  /*da50*/  SYNCS.ARRIVE.TRANS64.RED.ART0 RZ, [UR9], R0 ;  /* 0x00000000ffff79a7 */ /* 0x008fe20008500409 */
[----:B--2---:R-:W-:Y:S01]  /*da60*/  IMAD.MOV.U32 R8, RZ, RZ, RZ ;  /* 0x000000ffff087224 */ /* 0x004fe200078e00ff */
[----:B------:R1:W-:Y:S02]  /*da70*/  SYNCS.ARRIVE.TRANS64.ART0 RZ, [UR7+0xf0], R0 ;  /* 0x0000f000ffff79a7 */ /* 0x0003e40008500007 */
[----:B-1----:R-:W-:Y:S01]  /*da80*/  MOV R0, 0xff800000 ;  /* 0xff80000000007802 */ /* 0x002fe20000000f00 */
[----:B------:R-:W-:Y:S01]  /*da90*/  @P1 FMUL R0, R13, 0.69314718246459960938 ;  /* 0x3f3172180d001820 */ /* 0x000fe20000400000 */
[----:B------:R-:W-:Y:S06]  /*daa0*/  @!P0 BRA `(.L_x_83) ;  /* 0x0000000000508947 */ /* 0x000fec0003800000 */
[----:B------:R-:W1:Y:S01]  /*dab0*/  LDC.64 R6, c[0x0][0x3c8] ;  /* 0x0000f200ff067b82 */ /* 0x000e620000000a00 */
[----:B------:R-:W-:Y:S01]  /*dac0*/  USHF.R.S32.HI UR4, URZ, 0x1f, UR15 ;  /* 0x0000001fff047899 */ /* 0x000fe2000801140f */
[----:B------:R-:W-:Y:S01]  /*dad0*/  HFMA2 R3, -RZ, RZ, 0, 0 ;  /* 0x00000000ff037431 */ /* 0x000fe200000001ff */
[----:B------:R-:W2:Y:S01]  /*dae0*/  LDCU.64 UR8, c[0x0][0x3b0] ;  /* 0x00007600ff0877ac */ /* 0x000ea20008000a00 */
[----:B------:R-:W3:Y:S04]  /*daf0*/  LDCU.64 UR10, c[0x0][0x358] ;  /* 0x00006b00ff0a77ac */ /* 0x000ee80008000a00 */
[----:B------:R-:W4:Y:S01]  /*db00*/  LDC.64 R4, c[0x0][0x3d0] ;  /* 0x0000f400ff047b82 */ /* 0x000f220000000a00 */
[C---:B-1----:R-:W-:Y:S01]  /*db10*/  IMAD R10, R6.reuse, UR4, RZ ;  /* 0x00000004060a7c24 */ /* 0x042fe2000f8e02ff */
[----:B------:R-:W-:Y:S01]  /*db20*/  USHF.R.S32.HI UR4, URZ, 0x1f, UR14 ;  /* 0x0000001fff047899 */ /* 0x000fe2000801140e */
[----:B------:R-:W-:-:S04]  /*db30*/  IMAD.WIDE.U32 R2, R6, UR15, R2 ;  /* 0x0000000f06027c25 */ /* 0x000fc8000f8e0002 */
[----:B------:R-:W-:Y:S02]  /*db40*/  IMAD R7, R7, UR15, R10 ;  /* 0x0000000f07077c24 */ /* 0x000fe4000f8e020a */
[C---:B----4-:R-:W-:Y:S01]  /*db50*/  IMAD R6, R4.reuse, UR4, RZ ;  /* 0x0000000404067c24 */ /* 0x050fe2000f8e02ff */
[----:B------:R-:W-:Y:S02]  /*db60*/  USHF.R.S32.HI UR4, URZ, 0x1f, UR5 ;  /* 0x0000001fff047899 */ /* 0x000fe40008011405 */
[----:B------:R-:W-:Y:S01]  /*db70*/  IADD3 R3, PT, PT, R3, R7, RZ ;  /* 0x0000000703037210 */ /* 0x000fe20007ffe0ff */
[----:B------:R-:W-:Y:S02]  /*db80*/  IMAD R5, R5, UR14, R6 ;  /* 0x0000000e05057c24 */ /* 0x000fe4000f8e0206 */
[----:B------:R-:W-:-:S03]  /*db90*/  IMAD.WIDE.U32 R2, R4, UR14, R2 ;  /* 0x0000000e04027c25 */ /* 0x000fc6000f8e0002 */
[----:B------:R-:W-:-:S04]  /*dba0*/  IADD3 R2, P0, PT, R2, UR5, RZ ;  /* 0x0000000502027c10 */ /* 0x000fc8000ff1e0ff */
[----:B------:R-:W-:Y:S02]  /*dbb0*/  IADD3.X R5, PT, PT, R3, UR4, R5, P0, !PT ;  /* 0x0000000403057c10 */ /* 0x000fe400087fe405 */
[----:B--2---:R-:W-:-:S04]  /*dbc0*/  LEA R4, P0, R2, UR8, 0x2 ;  /* 0x0000000802047c11 */ /* 0x004fc8000f8010ff */
[----:B------:R-:W-:-:S05]  /*dbd0*/  LEA.HI.X R5, R2, UR9, R5, 0x2, P0 ;  /* 0x0000000902057c11 */ /* 0x000fca00080f1405 */
[----:B---3--:R1:W-:Y:S04]  /*dbe0*/  STG.E desc[UR10][R4.64], R0 ;  /* 0x0000000004007986 */ /* 0x0083e8000c10190a */
.L_x_83:
[----:B------:R-:W-:Y:S05]  /*dbf0*/  BSYNC.RECONVERGENT B0 ;  /* 0x0000000000007941 */ /* 0x000fea0003800200 */
.L_x_77:
[----:B------:R-:W-:-:S04]  /*dc00*/  SHF.L.U32 R8, R8, 0x1f, RZ ;  /* 0x0000001f08087819 */ /* 0x000fc800000006ff */
[----:B------:R-:W2:Y:S02]  /*dc10*/  SYNCS.PHASECHK.TRANS64.TRYWAIT P0, [UR7+0xf8], R8 ;  /* 0x0000f808ff0075a7 */ /* 0x000ea40008001107 */
[----:B--2---:R-:W-:Y:S05]  /*dc20*/  @!P0 BRA `(.L_x_84) ;  /* 0x0000000c00f08947 */ /* 0x004fea0003800000 */
.L_x_147:
[----:B------:R-:W-:Y:S06]  /*dc30*/  BAR.ARV 0x2, 0x120 ;  /* 0x0084800000007b1d */ /* 0x000fec0000002000 */
[----:B------:R-:W-:Y:S05]  /*dc40*/  BRA `(.L_x_85) ;  /* 0x0000000000347947 */ /* 0x000fea0003800000 */
.L_x_76:
        /* <DEDUP_REMOVED lines=12> */
.L_x_86:
[----:B------:R-:W-:Y:S01]  /*dd10*/  NOP ;  /* 0x0000000000007918 */ /* 0x000fe20000000000 */
.L_x_85:
[----:B------:R-:W-:-:S09]  /*dd20*/  UISETP.NE.AND UP0, UPT, UR74, 0xc, UPT ;  /* 0x0000000c4a00788c */ /* 0x000fd2000bf05270 */
        /* <DEDUP_REMOVED lines=12> */
.L_x_87:
[----:B------:R-:W-:Y:S01]  /*ddf0*/  NOP ;  /* 0x0000000000007918 */ /* 0x000fe20000000000 */
[----:B-1-3--:R-:W-:Y:S05]  /*de00*/  EXIT ;  /* 0x000000000000794d */ /* 0x00afea0003800000 */
.L_x_12:
[----:B------:R-:W-:Y:S01]  /*de10*/  HFMA2 R6, -RZ, RZ, -0.0 , 0 ;  /* 0x80000000ff067431 */ /* 0x000fe200000001ff */
[----:B------:R-:W-:Y:S02]  /*de20*/  MOV R3, UR15 ;  /* 0x0000000f00037c02 */ /* 0x000fe40008000f00 */
[----:B------:R-:W-:-:S07]  /*de30*/  MOV R7, 0x80000000 ;  /* 0x8000000000077802 */ /* 0x000fce0000000f00 */
.L_x_88:
[----:B-1----:R1:W2:Y:S02]  /*de40*/  SYNCS.PHASECHK.TRANS64.TRYWAIT P0, [R3+URZ+0x60], R7 ;  /* 0x00006007030075a7 */ /* 0x0022a400080011ff */
[----:B--2---:R-:W-:Y:S05]  /*de50*/  @!P0 NANOSLEEP.SYNCS 0x989680 ;  /* 0x009896800000895d */ /* 0x004fea0003900000 */
[----:B------:R-:W2:Y:S02]  /*de60*/  @!P0 SYNCS.PHASECHK.TRANS64 P0, [R3+URZ+0x60], R7 ;  /* 0x00006007030085a7 */ /* 0x000ea400080010ff */
[----:B--2---:R-:W-:Y:S05]  /*de70*/  @!P0 BRA `(.L_x_88) ;  /* 0xfffffffc00f08947 */ /* 0x004fea000383ffff */
[----:B------:R-:W-:Y:S05]  /*de80*/  BRA `(.L_x_89) ;  /* 0xffffff3000d07947 */ /* 0x000fea000383ffff */
.L_x_14:
[----:B------:R-:W-:Y:S01]  /*de90*/  HFMA2 R6, -RZ, RZ, -0.0 , 0 ;  /* 0x80000000ff067431 */ /* 0x000fe200000001ff */
[----:B--2---:R-:W-:Y:S02]  /*dea0*/  MOV R3, UR15 ;  /* 0x0000000f00037c02 */ /* 0x004fe40008000f00 */
[----:B------:R-:W-:-:S07]  /*deb0*/  MOV R7, 0x80000000 ;  /* 0x8000000000077802 */ /* 0x000fce0000000f00 */
.L_x_90:
[----:B-1----:R1:W2:Y:S02]  /*dec0*/  SYNCS.PHASECHK.TRANS64.TRYWAIT P0, [R3+URZ+0x8], R7 ;  /* 0x00000807030075a7 */ /* 0x0022a400080011ff */
[----:B--2---:R-:W-:Y:S05]  /*ded0*/  @!P0 NANOSLEEP.SYNCS 0x989680 ;  /* 0x009896800000895d */ /* 0x004fea0003900000 */
[----:B------:R-:W2:Y:S02]  /*dee0*/  @!P0 SYNCS.PHASECHK.TRANS64 P0, [R3+URZ+0x8], R7 ;  /* 0x00000807030085a7 */ /* 0x000ea400080010ff */
[----:B--2---:R-:W-:Y:S05]  /*def0*/  @!P0 BRA `(.L_x_90) ;  /* 0xfffffffc00f08947 */ /* 0x004fea000383ffff */
[----:B------:R-:W-:Y:S05]  /*df00*/  BRA `(.L_x_91) ;  /* 0xffffff3400287947 */ /* 0x000fea000383ffff */
.L_x_16:
[----:B------:R-:W-:Y:S01]  /*df10*/  HFMA2 R4, -RZ, RZ, -0.0 , 0 ;  /* 0x80000000ff047431 */ /* 0x000fe200000001ff */
[----:B-123--:R-:W-:Y:S02]  /*df20*/  MOV R3, UR15 ;  /* 0x0000000f00037c02 */ /* 0x00efe40008000f00 */
[----:B------:R-:W-:-:S07]  /*df30*/  MOV R5, 0x80000000 ;  /* 0x8000000000057802 */ /* 0x000fce0000000f00 */
.L_x_92:
[----:B-1----:R1:W2:Y:S02]  /*df40*/  SYNCS.PHASECHK.TRANS64.TRYWAIT P0, [R3+URZ+0x68], R5 ;  /* 0x00006805030075a7 */ /* 0x0022a400080011ff */
[----:B--2---:R-:W-:Y:S05]  /*df50*/  @!P0 NANOSLEEP.SYNCS 0x989680 ;  /* 0x009896800000895d */ /* 0x004fea0003900000 */
[----:B------:R-:W2:Y:S02]  /*df60*/  @!P0 SYNCS.PHASECHK.TRANS64 P0, [R3+URZ+0x68], R5 ;  /* 0x00006805030085a7 */ /* 0x000ea400080010ff */
[----:B--2---:R-:W-:Y:S05]  /*df70*/  @!P0 BRA `(.L_x_92) ;  /* 0xfffffffc00f08947 */ /* 0x004fea000383ffff */
[----:B------:R-:W-:Y:S05]  /*df80*/  BRA `(.L_x_93) ;  /* 0xffffff3400507947 */ /* 0x000fea000383ffff */
.L_x_18:
[----:B-1234-:R-:W-:Y:S02]  /*df90*/  MOV R3, UR5 ;  /* 0x0000000500037c02 */ /* 0x01efe40008000f00 */
[----:B------:R-:W-:-:S07]  /*dfa0*/  MOV R9, R8 ;  /* 0x0000000800097202 */ /* 0x000fce0000000f00 */
.L_x_94:
[----:B-1----:R1:W2:Y:S02]  /*dfb0*/  SYNCS.PHASECHK.TRANS64.TRYWAIT P0, [R3+URZ+0x60], R9 ;  /* 0x00006009030075a7 */ /* 0x0022a400080011ff */
[----:B--2---:R-:W-:Y:S05]  /*dfc0*/  @!P0 NANOSLEEP.SYNCS 0x989680 ;  /* 0x009896800000895d */ /* 0x004fea0003900000 */
[----:B------:R-:W2:Y:S02]  /*dfd0*/  @!P0 SYNCS.PHASECHK.TRANS64 P0, [R3+URZ+0x60], R9 ;  /* 0x00006009030085a7 */ /* 0x000ea400080010ff */
[----:B--2---:R-:W-:Y:S05]  /*dfe0*/  @!P0 BRA `(.L_x_94) ;  /* 0xfffffffc00f08947 */ /* 0x004fea000383ffff */
[----:B------:R-:W-:Y:S05]  /*dff0*/  BRA `(.L_x_95) ;  /* 0xffffff3400d47947 */ /* 0x000fea000383ffff */
.L_x_20:
[----:B--234-:R-:W-:Y:S02]  /*e000*/  MOV R3, UR4 ;  /* 0x0000000400037c02 */ /* 0x01cfe40008000f00 */
[-C--:B------:R-:W-:Y:S02]  /*e010*/  MOV R8, R5.reuse ;  /* 0x0000000500087202 */ /* 0x080fe40000000f00 */
[----:B------:R-:W-:-:S07]  /*e020*/  MOV R9, R5 ;  /* 0x0000000500097202 */ /* 0x000fce0000000f00 */
.L_x_96:
[----:B-1----:R1:W2:Y:S02]  /*e030*/  SYNCS.PHASECHK.TRANS64.TRYWAIT P0, [R3+URZ+0x60], R9 ;  /* 0x00006009030075a7 */ /* 0x0022a400080011ff */
[----:B--2---:R-:W-:Y:S05]  /*e040*/  @!P0 NANOSLEEP.SYNCS 0x989680 ;  /* 0x009896800000895d */ /* 0x004fea0003900000 */
[----:B------:R-:W2:Y:S02]  /*e050*/  @!P0 SYNCS.PHASECHK.TRANS64 P0, [R3+URZ+0x60], R9 ;  /* 0x00006009030085a7 */ /* 0x000ea400080010ff */
[----:B--2---:R-:W-:Y:S05]  /*e060*/  @!P0 BRA `(.L_x_96) ;  /* 0xfffffffc00f08947 */ /* 0x004fea000383ffff */
[----:B------:R-:W-:Y:S05]  /*e070*/  BRA `(.L_x_97) ;  /* 0xffffff3400f47947 */ /* 0x000fea000383ffff */
.L_x_23:
[----:B--2345:R-:W-:Y:S02]  /*e080*/  MOV R3, UR5 ;  /* 0x0000000500037c02 */ /* 0x03cfe40008000f00 */
[----:B------:R-:W-:-:S07]  /*e090*/  MOV R5, R4 ;  /* 0x0000000400057202 */ /* 0x000fce0000000f00 */
.L_x_98:
[----:B-1----:R1:W2:Y:S02]  /*e0a0*/  SYNCS.PHASECHK.TRANS64.TRYWAIT P0, [R3+URZ+0x60], R5 ;  /* 0x00006005030075a7 */ /* 0x0022a400080011ff */
[----:B--2---:R-:W-:Y:S05]  /*e0b0*/  @!P0 NANOSLEEP.SYNCS 0x989680 ;  /* 0x009896800000895d */ /* 0x004fea0003900000 */
[----:B------:R-:W2:Y:S02]  /*e0c0*/  @!P0 SYNCS.PHASECHK.TRANS64 P0, [R3+URZ+0x60], R5 ;  /* 0x00006005030085a7 */ /* 0x000ea400080010ff */
[----:B--2---:R-:W-:Y:S05]  /*e0d0*/  @!P0 BRA `(.L_x_98) ;  /* 0xfffffffc00f08947 */ /* 0x004fea000383ffff */
[----:B------:R-:W-:Y:S05]  /*e0e0*/  BRA `(.L_x_99) ;  /* 0xffffff3800e47947 */ /* 0x000fea000383ffff */
.L_x_25:
[----:B------:R-:W-:Y:S02]  /*e0f0*/  MOV R3, UR4 ;  /* 0x0000000400037c02 */ /* 0x000fe40008000f00 */
[----:B------:R-:W-:-:S07]  /*e100*/  MOV R7, R6 ;  /* 0x0000000600077202 */ /* 0x000fce0000000f00 */
.L_x_100:
[----:B-1----:R1:W2:Y:S02]  /*e110*/  SYNCS.PHASECHK.TRANS64.TRYWAIT P0, [R3+URZ+0x8], R7 ;  /* 0x00000807030075a7 */ /* 0x0022a400080011ff */
[----:B--2---:R-:W-:Y:S05]  /*e120*/  @!P0 NANOSLEEP.SYNCS 0x989680 ;  /* 0x009896800000895d */ /* 0x004fea0003900000 */
[----:B------:R-:W2:Y:S02]  /*e130*/  @!P0 SYNCS.PHASECHK.TRANS64 P0, [R3+URZ+0x8], R7 ;  /* 0x00000807030085a7 */ /* 0x000ea400080010ff */
[----:B--2---:R-:W-:Y:S05]  /*e140*/  @!P0 BRA `(.L_x_100) ;  /* 0xfffffffc00f08947 */ /* 0x004fea000383ffff */
[----:B------:R-:W-:Y:S05]  /*e150*/  BRA `(.L_x_101) ;  /* 0xffffff3800e87947 */ /* 0x000fea000383ffff */
.L_x_27:
[----:B--2345:R-:W-:Y:S02]  /*e160*/  MOV R3, UR4 ;  /* 0x0000000400037c02 */ /* 0x03cfe40008000f00 */
[----:B------:R-:W-:-:S07]  /*e170*/  MOV R7, R6 ;  /* 0x0000000600077202 */ /* 0x000fce0000000f00 */
.L_x_102:
[----:B-1----:R1:W2:Y:S02]  /*e180*/  SYNCS.PHASECHK.TRANS64.TRYWAIT P0, [R3+URZ+0x8], R7 ;  /* 0x00000807030075a7 */ /* 0x0022a400080011ff */
[----:B--2---:R-:W-:Y:S05]  /*e190*/  @!P0 NANOSLEEP.SYNCS 0x989680 ;  /* 0x009896800000895d */ /* 0x004fea0003900000 */
[----:B------:R-:W2:Y:S02]  /*e1a0*/  @!P0 SYNCS.PHASECHK.TRANS64 P0, [R3+URZ+0x8], R7 ;  /* 0x00000807030085a7 */ /* 0x000ea400080010ff */
[----:B--2---:R-:W-:Y:S05]  /*e1b0*/  @!P0 BRA `(.L_x_102) ;  /* 0xfffffffc00f08947 */ /* 0x004fea000383ffff */
[----:B------:R-:W-:Y:S05]  /*e1c0*/  BRA `(.L_x_26) ;  /* 0xffffff3800ec7947 */ /* 0x000fea000383ffff */
.L_x_34:
[----:B------:R-:W-:-:S07]  /*e1d0*/  MOV R5, R4 ;  /* 0x0000000400057202 */ /* 0x000fce0000000f00 */
.L_x_103:
[----:B-1----:R1:W2:Y:S02]  /*e1e0*/  SYNCS.PHASECHK.TRANS64.TRYWAIT P0, [R6+URZ], R5 ;  /* 0x00000005060075a7 */ /* 0x0022a400080011ff */
[----:B--2---:R-:W-:Y:S05]  /*e1f0*/  @!P0 NANOSLEEP.SYNCS 0x989680 ;  /* 0x009896800000895d */ /* 0x004fea0003900000 */
[----:B------:R-:W2:Y:S02]  /*e200*/  @!P0 SYNCS.PHASECHK.TRANS64 P0, [R6+URZ], R5 ;  /* 0x00000005060085a7 */ /* 0x000ea400080010ff */
[----:B--2---:R-:W-:Y:S05]  /*e210*/  @!P0 BRA `(.L_x_103) ;  /* 0xfffffffc00f08947 */ /* 0x004fea000383ffff */
[----:B------:R-:W-:Y:S05]  /*e220*/  BRA `(.L_x_33) ;  /* 0xffffff3c00bc7947 */ /* 0x000fea000383ffff */
.L_x_37:
[----:B------:R-:W-:-:S07]  /*e230*/  MOV R9, R8 ;  /* 0x0000000800097202 */ /* 0x000fce0000000f00 */
.L_x_104:
[----:B-1----:R1:W2:Y:S02]  /*e240*/  SYNCS.PHASECHK.TRANS64.TRYWAIT P0, [R4+URZ], R9 ;  /* 0x00000009040075a7 */ /* 0x0022a400080011ff */
[----:B--2---:R-:W-:Y:S05]  /*e250*/  @!P0 NANOSLEEP.SYNCS 0x989680 ;  /* 0x009896800000895d */ /* 0x004fea0003900000 */
[----:B------:R-:W2:Y:S02]  /*e260*/  @!P0 SYNCS.PHASECHK.TRANS64 P0, [R4+URZ], R9 ;  /* 0x00000009040085a7 */ /* 0x000ea400080010ff */
[----:B--2---:R-:W-:Y:S05]  /*e270*/  @!P0 BRA `(.L_x_104) ;  /* 0xfffffffc00f08947 */ /* 0x004fea000383ffff */
[----:B------:R-:W-:Y:S05]  /*e280*/  BRA `(.L_x_36) ;  /* 0xffffff4000347947 */ /* 0x000fea000383ffff */
.L_x_39:
[----:B------:R-:W-:-:S07]  /*e290*/  MOV R3, UR19 ;  /* 0x0000001300037c02 */ /* 0x000fce0008000f00 */
.L_x_105:
[----:B-1----:R1:W2:Y:S02]  /*e2a0*/  SYNCS.PHASECHK.TRANS64.TRYWAIT P0, [R3+URZ], RZ ;  /* 0x000000ff030075a7 */ /* 0x0022a400080011ff */
[----:B--2---:R-:W-:Y:S05]  /*e2b0*/  @!P0 NANOSLEEP.SYNCS 0x989680 ;  /* 0x009896800000895d */ /* 0x004fea0003900000 */
[----:B------:R-:W2:Y:S02]  /*e2c0*/  @!P0 SYNCS.PHASECHK.TRANS64 P0, [R3+URZ], RZ ;  /* 0x000000ff030085a7 */ /* 0x000ea400080010ff */
[----:B--2---:R-:W-:Y:S05]  /*e2d0*/  @!P0 BRA `(.L_x_105) ;  /* 0xfffffffc00f08947 */ /* 0x004fea000383ffff */
[----:B------:R-:W-:Y:S05]  /*e2e0*/  BRA `(.L_x_106) ;  /* 0xffffff4400bc7947 */ /* 0x000fea000383ffff */
.L_x_40:
[----:B------:R-:W-:-:S07]  /*e2f0*/  MOV R3, UR19 ;  /* 0x0000001300037c02 */ /* 0x000fce0008000f00 */
.L_x_107:
[----:B-1----:R1:W2:Y:S02]  /*e300*/  SYNCS.PHASECHK.TRANS64.TRYWAIT P0, [R3+URZ+0x10], RZ ;  /* 0x000010ff030075a7 */ /* 0x0022a400080011ff */
[----:B--2---:R-:W-:Y:S05]  /*e310*/  @!P0 NANOSLEEP.SYNCS 0x989680 ;  /* 0x009896800000895d */ /* 0x004fea0003900000 */
[----:B------:R-:W2:Y:S02]  /*e320*/  @!P0 SYNCS.PHASECHK.TRANS64 P0, [R3+URZ+0x10], RZ ;  /* 0x000010ff030085a7 */ /* 0x000ea400080010ff */
[----:B--2---:R-:W-:Y:S05]  /*e330*/  @!P0 BRA `(.L_x_107) ;  /* 0xfffffffc00f08947 */ /* 0x004fea000383ffff */
[----:B------:R-:W-:Y:S05]  /*e340*/  BRA `(.L_x_108) ;  /* 0xffffff4800a87947 */ /* 0x000fea000383ffff */
.L_x_42:
[----:B------:R-:W-:Y:S02]  /*e350*/  MOV R12, UR16 ;  /* 0x00000010000c7c02 */ /* 0x000fe40008000f00 */
[----:B------:R-:W-:Y:S07]  /*e360*/  MOV R16, R17 ;  /* 0x0000001100107202 */ /* 0x000fee0000000f00 */
.L_x_109:
[----:B-1----:R1:W2:Y:S02]  /*e370*/  SYNCS.PHASECHK.TRANS64.TRYWAIT P0, [R12+URZ+0x10], R17 ;  /* 0x000010110c0075a7 */ /* 0x0022a400080011ff */
[----:B--2---:R-:W-:Y:S05]  /*e380*/  @!P0 NANOSLEEP.SYNCS 0x989680 ;  /* 0x009896800000895d */ /* 0x004fea0003900000 */
[----:B------:R-:W2:Y:S02]  /*e390*/  @!P0 SYNCS.PHASECHK.TRANS64 P0, [R12+URZ+0x10], R17 ;  /* 0x000010110c0085a7 */ /* 0x000ea400080010ff */
[----:B--2---:R-:W-:Y:S05]  /*e3a0*/  @!P0 BRA `(.L_x_109) ;  /* 0xfffffffc00f08947 */ /* 0x004fea000383ffff */
[----:B------:R-:W-:Y:S05]  /*e3b0*/  BRA `(.L_x_110) ;  /* 0xffffff4c009c7947 */ /* 0x000fea000383ffff */
.L_x_43:
[----:B------:R-:W-:Y:S02]  /*e3c0*/  MOV R12, UR14 ;  /* 0x0000000e000c7c02 */ /* 0x000fe40008000f00 */
[----:B------:R-:W-:Y:S02]  /*e3d0*/  MOV R13, UR14 ;  /* 0x0000000e000d7c02 */ /* 0x000fe40008000f00 */
[----:B------:R-:W-:Y:S07]  /*e3e0*/  MOV R11, UR19 ;  /* 0x00000013000b7c02 */ /* 0x000fee0008000f00 */
.L_x_111:
[----:B-1----:R1:W2:Y:S02]  /*e3f0*/  SYNCS.PHASECHK.TRANS64.TRYWAIT P0, [R11+URZ+0xb8], R13 ;  /* 0x0000b80d0b0075a7 */ /* 0x0022a400080011ff */
[----:B--2---:R-:W-:Y:S05]  /*e400*/  @!P0 NANOSLEEP.SYNCS 0x989680 ;  /* 0x009896800000895d */ /* 0x004fea0003900000 */
[----:B------:R-:W2:Y:S02]  /*e410*/  @!P0 SYNCS.PHASECHK.TRANS64 P0, [R11+URZ+0xb8], R13 ;  /* 0x0000b80d0b0085a7 */ /* 0x000ea400080010ff */
[----:B--2---:R-:W-:Y:S05]  /*e420*/  @!P0 BRA `(.L_x_111) ;  /* 0xfffffffc00f08947 */ /* 0x004fea000383ffff */
[----:B------:R-:W-:Y:S05]  /*e430*/  BRA `(.L_x_112) ;  /* 0xffffff4c00a87947 */ /* 0x000fea000383ffff */
.L_x_44:
[----:B------:R-:W-:Y:S02]  /*e440*/  MOV R16, UR14 ;  /* 0x0000000e00107c02 */ /* 0x000fe40008000f00 */
[----:B------:R-:W-:Y:S02]  /*e450*/  MOV R17, UR14 ;  /* 0x0000000e00117c02 */ /* 0x000fe40008000f00 */
[----:B------:R-:W-:Y:S07]  /*e460*/  MOV R13, UR19 ;  /* 0x00000013000d7c02 */ /* 0x000fee0008000f00 */
.L_x_113:
[----:B-1----:R1:W2:Y:S02]  /*e470*/  SYNCS.PHASECHK.TRANS64.TRYWAIT P0, [R13+URZ+0xc0], R17 ;  /* 0x0000c0110d0075a7 */ /* 0x0022a400080011ff */
[----:B--2---:R-:W-:Y:S05]  /*e480*/  @!P0 NANOSLEEP.SYNCS 0x989680 ;  /* 0x009896800000895d */ /* 0x004fea0003900000 */
[----:B------:R-:W2:Y:S02]  /*e490*/  @!P0 SYNCS.PHASECHK.TRANS64 P0, [R13+URZ+0xc0], R17 ;  /* 0x0000c0110d0085a7 */ /* 0x000ea400080010ff */
[----:B--2---:R-:W-:Y:S05]  /*e4a0*/  @!P0 BRA `(.L_x_113) ;  /* 0xfffffffc00f08947 */ /* 0x004fea000383ffff */
[----:B------:R-:W-:Y:S05]  /*e4b0*/  BRA `(.L_x_114) ;  /* 0xffffff50001c7947 */ /* 0x000fea000383ffff */
.L_x_45:
[----:B------:R-:W-:Y:S02]  /*e4c0*/  MOV R11, UR17 ;  /* 0x00000011000b7c02 */ /* 0x000fe40008000f00 */
[----:B------:R-:W-:Y:S07]  /*e4d0*/  MOV R12, R13 ;  /* 0x0000000d000c7202 */ /* 0x000fee0000000f00 */
.L_x_115:
[----:B-1----:R1:W2:Y:S02]  /*e4e0*/  SYNCS.PHASECHK.TRANS64.TRYWAIT P0, [R11+URZ+0x10], R13 ;  /* 0x0000100d0b0075a7 */ /* 0x0022a400080011ff */
[----:B--2---:R-:W-:Y:S05]  /*e4f0*/  @!P0 NANOSLEEP.SYNCS 0x989680 ;  /* 0x009896800000895d */ /* 0x004fea0003900000 */
[----:B------:R-:W2:Y:S02]  /*e500*/  @!P0 SYNCS.PHASECHK.TRANS64 P0, [R11+URZ+0x10], R13 ;  /* 0x0000100d0b0085a7 */ /* 0x000ea400080010ff */
[----:B--2---:R-:W-:Y:S05]  /*e510*/  @!P0 BRA `(.L_x_115) ;  /* 0xfffffffc00f08947 */ /* 0x004fea000383ffff */
[----:B------:R-:W-:Y:S05]  /*e520*/  BRA `(.L_x_116) ;  /* 0xffffff5000407947 */ /* 0x000fea000383ffff */
.L_x_47:
[----:B-1----:R-:W-:Y:S02]  /*e530*/  MOV R3, UR16 ;  /* 0x0000001000037c02 */ /* 0x002fe40008000f00 */
[----:B------:R-:W-:-:S07]  /*e540*/  MOV R15, R14 ;  /* 0x0000000e000f7202 */ /* 0x000fce0000000f00 */
.L_x_117:
[----:B-1----:R1:W2:Y:S02]  /*e550*/  SYNCS.PHASECHK.TRANS64.TRYWAIT P0, [R3+URZ+0x10], R15 ;  /* 0x0000100f030075a7 */ /* 0x0022a400080011ff */
[----:B--2---:R-:W-:Y:S05]  /*e560*/  @!P0 NANOSLEEP.SYNCS 0x989680 ;  /* 0x009896800000895d */ /* 0x004fea0003900000 */
[----:B------:R-:W2:Y:S02]  /*e570*/  @!P0 SYNCS.PHASECHK.TRANS64 P0, [R3+URZ+0x10], R15 ;  /* 0x0000100f030085a7 */ /* 0x000ea400080010ff */
[----:B--2---:R-:W-:Y:S05]  /*e580*/  @!P0 BRA `(.L_x_117) ;  /* 0xfffffffc00f08947 */ /* 0x004fea000383ffff */
[----:B------:R-:W-:Y:S05]  /*e590*/  BRA `(.L_x_118) ;  /* 0xffffff5400087947 */ /* 0x000fea000383ffff */
.L_x_48:
[----:B------:R-:W-:Y:S02]  /*e5a0*/  MOV R6, UR23 ;  /* 0x0000001700067c02 */ /* 0x000fe40008000f00 */
[----:B------:R-:W-:Y:S02]  /*e5b0*/  MOV R7, UR23 ;  /* 0x0000001700077c02 */ /* 0x000fe40008000f00 */
[----:B------:R-:W-:-:S07]  /*e5c0*/  MOV R4, UR19 ;  /* 0x0000001300047c02 */ /* 0x000fce0008000f00 */
.L_x_119:
[----:B-1----:R1:W2:Y:S02]  /*e5d0*/  SYNCS.PHASECHK.TRANS64.TRYWAIT P0, [R4+URZ+0xb8], R7 ;  /* 0x0000b807040075a7 */ /* 0x0022a400080011ff */
[----:B--2---:R-:W-:Y:S05]  /*e5e0*/  @!P0 NANOSLEEP.SYNCS 0x989680 ;  /* 0x009896800000895d */ /* 0x004fea0003900000 */
[----:B------:R-:W2:Y:S02]  /*e5f0*/  @!P0 SYNCS.PHASECHK.TRANS64 P0, [R4+URZ+0xb8], R7 ;  /* 0x0000b807040085a7 */ /* 0x000ea400080010ff */
[----:B--2---:R-:W-:Y:S05]  /*e600*/  @!P0 BRA `(.L_x_119) ;  /* 0xfffffffc00f08947 */ /* 0x004fea000383ffff */
[----:B------:R-:W-:Y:S05]  /*e610*/  BRA `(.L_x_120) ;  /* 0xffffff5400b87947 */ /* 0x000fea000383ffff */
.L_x_49:
[----:B------:R-:W-:Y:S01]  /*e620*/  MOV R3, UR19 ;  /* 0x0000001300037c02 */ /* 0x000fe20008000f00 */
[----:B------:R-:W-:Y:S01]  /*e630*/  UMOV UR8, UR23 ;  /* 0x0000001700087c82 */ /* 0x000fe20008000000 */
[----:B------:R-:W-:-:S05]  /*e640*/  UMOV UR9, UR23 ;  /* 0x0000001700097c82 */ /* 0x000fca0008000000 */
.L_x_121:
[----:B------:R-:W-:Y:S02]  /*e650*/  MOV R4, UR8 ;  /* 0x0000000800047c02 */ /* 0x000fe40008000f00 */
[----:B-1----:R-:W-:-:S04]  /*e660*/  MOV R5, UR9 ;  /* 0x0000000900057c02 */ /* 0x002fc80008000f00 */
[----:B------:R1:W2:Y:S03]  /*e670*/  SYNCS.PHASECHK.TRANS64.TRYWAIT P0, [R3+URZ+0xc0], R5 ;  /* 0x0000c005030075a7 */ /* 0x0002a600080011ff */
[----:B--2---:R-:W-:Y:S05]  /*e680*/  @!P0 NANOSLEEP.SYNCS 0x989680 ;  /* 0x009896800000895d */ /* 0x004fea0003900000 */
[----:B------:R-:W2:Y:S02]  /*e690*/  @!P0 SYNCS.PHASECHK.TRANS64 P0, [R3+URZ+0xc0], R5 ;  /* 0x0000c005030085a7 */ /* 0x000ea400080010ff */
[----:B--2---:R-:W-:Y:S05]  /*e6a0*/  @!P0 BRA `(.L_x_121) ;  /* 0xfffffffc00e88947 */ /* 0x004fea000383ffff */
[----:B------:R-:W-:Y:S05]  /*e6b0*/  BRA `(.L_x_122) ;  /* 0xffffff5800087947 */ /* 0x000fea000383ffff */
.L_x_50:
[----:B------:R-:W-:-:S07]  /*e6c0*/  MOV R3, UR19 ;  /* 0x0000001300037c02 */ /* 0x000fce0008000f00 */
.L_x_123:
[----:B-1----:R1:W2:Y:S02]  /*e6d0*/  SYNCS.PHASECHK.TRANS64.TRYWAIT P0, [R3+URZ+0x120], RZ ;  /* 0x000120ff030075a7 */ /* 0x0022a400080011ff */
[----:B--2---:R-:W-:Y:S05]  /*e6e0*/  @!P0 NANOSLEEP.SYNCS 0x989680 ;  /* 0x009896800000895d */ /* 0x004fea0003900000 */
[----:B------:R-:W2:Y:S02]  /*e6f0*/  @!P0 SYNCS.PHASECHK.TRANS64 P0, [R3+URZ+0x120], RZ ;  /* 0x000120ff030085a7 */ /* 0x000ea400080010ff */
[----:B--2---:R-:W-:Y:S05]  /*e700*/  @!P0 BRA `(.L_x_123) ;  /* 0xfffffffc00f08947 */ /* 0x004fea000383ffff */
[----:B------:R-:W-:Y:S05]  /*e710*/  BRA `(.L_x_124) ;  /* 0xffffff5800407947 */ /* 0x000fea000383ffff */
.L_x_57:
[----:B------:R-:W-:-:S07]  /*e720*/  MOV R3, UR4 ;  /* 0x0000000400037c02 */ /* 0x000fce0008000f00 */
.L_x_125:
[----:B-1----:R1:W2:Y:S02]  /*e730*/  SYNCS.PHASECHK.TRANS64.TRYWAIT P0, [R3+URZ+0xf0], RZ ;  /* 0x0000f0ff030075a7 */ /* 0x0022a400080011ff */
[----:B--2---:R-:W-:Y:S05]  /*e740*/  @!P0 NANOSLEEP.SYNCS 0x989680 ;  /* 0x009896800000895d */ /* 0x004fea0003900000 */
[----:B------:R-:W2:Y:S02]  /*e750*/  @!P0 SYNCS.PHASECHK.TRANS64 P0, [R3+URZ+0xf0], RZ ;  /* 0x0000f0ff030085a7 */ /* 0x000ea400080010ff */
[----:B--2---:R-:W-:Y:S05]  /*e760*/  @!P0 BRA `(.L_x_125) ;  /* 0xfffffffc00f08947 */ /* 0x004fea000383ffff */
[----:B------:R-:W-:Y:S05]  /*e770*/  BRA `(.L_x_126) ;  /* 0xffffff6000147947 */ /* 0x000fea000383ffff */
.L_x_61:
[----:B------:R-:W-:Y:S02]  /*e780*/  MOV R3, UR8 ;  /* 0x0000000800037c02 */ /* 0x000fe40008000f00 */
[----:B------:R-:W-:Y:S02]  /*e790*/  MOV R4, 0x80000000 ;  /* 0x8000000000047802 */ /* 0x000fe40000000f00 */
[----:B------:R-:W-:-:S07]  /*e7a0*/  MOV R5, 0x80000000 ;  /* 0x8000000000057802 */ /* 0x000fce0000000f00 */
.L_x_127:
[----:B-1----:R1:W2:Y:S02]  /*e7b0*/  SYNCS.PHASECHK.TRANS64.TRYWAIT P0, [R3+URZ+0xe8], R5 ;  /* 0x0000e805030075a7 */ /* 0x0022a400080011ff */
[----:B--2---:R-:W-:Y:S05]  /*e7c0*/  @!P0 NANOSLEEP.SYNCS 0x989680 ;  /* 0x009896800000895d */ /* 0x004fea0003900000 */
[----:B------:R-:W2:Y:S02]  /*e7d0*/  @!P0 SYNCS.PHASECHK.TRANS64 P0, [R3+URZ+0xe8], R5 ;  /* 0x0000e805030085a7 */ /* 0x000ea400080010ff */
[----:B--2---:R-:W-:Y:S05]  /*e7e0*/  @!P0 BRA `(.L_x_127) ;  /* 0xfffffffc00f08947 */ /* 0x004fea000383ffff */
[----:B------:R-:W-:Y:S05]  /*e7f0*/  BRA `(.L_x_128) ;  /* 0xffffff6000a07947 */ /* 0x000fea000383ffff */
.L_x_62:
[----:B------:R-:W-:-:S07]  /*e800*/  MOV R4, UR8 ;  /* 0x0000000800047c02 */ /* 0x000fce0008000f00 */
.L_x_129:
[----:B-1----:R1:W2:Y:S02]  /*e810*/  SYNCS.PHASECHK.TRANS64.TRYWAIT P0, [R4+URZ+0xb0], RZ ;  /* 0x0000b0ff040075a7 */ /* 0x0022a400080011ff */
[----:B--2---:R-:W-:Y:S05]  /*e820*/  @!P0 NANOSLEEP.SYNCS 0x989680 ;  /* 0x009896800000895d */ /* 0x004fea0003900000 */
[----:B------:R-:W2:Y:S02]  /*e830*/  @!P0 SYNCS.PHASECHK.TRANS64 P0, [R4+URZ+0xb0], RZ ;  /* 0x0000b0ff040085a7 */ /* 0x000ea400080010ff */
[----:B--2---:R-:W-:Y:S05]  /*e840*/  @!P0 BRA `(.L_x_129) ;  /* 0xfffffffc00f08947 */ /* 0x004fea000383ffff */
[----:B------:R-:W-:Y:S05]  /*e850*/  BRA `(.L_x_130) ;  /* 0xffffff64007c7947 */ /* 0x000fea000383ffff */
.L_x_63:
[----:B------:R-:W-:-:S07]  /*e860*/  MOV R3, UR8 ;  /* 0x0000000800037c02 */ /* 0x000fce0008000f00 */
.L_x_131:
[----:B-1----:R1:W2:Y:S02]  /*e870*/  SYNCS.PHASECHK.TRANS64.TRYWAIT P0, [R3+URZ+0xe8], RZ ;  /* 0x0000e8ff030075a7 */ /* 0x0022a400080011ff */
[----:B--2---:R-:W-:Y:S05]  /*e880*/  @!P0 NANOSLEEP.SYNCS 0x989680 ;  /* 0x009896800000895d */ /* 0x004fea0003900000 */
[----:B------:R-:W2:Y:S02]  /*e890*/  @!P0 SYNCS.PHASECHK.TRANS64 P0, [R3+URZ+0xe8], RZ ;  /* 0x0000e8ff030085a7 */ /* 0x000ea400080010ff */
[----:B--2---:R-:W-:Y:S05]  /*e8a0*/  @!P0 BRA `(.L_x_131) ;  /* 0xfffffffc00f08947 */ /* 0x004fea000383ffff */
[----:B------:R-:W-:Y:S05]  /*e8b0*/  BRA `(.L_x_132) ;  /* 0xffffff8c000c7947 */ /* 0x000fea000383ffff */
.L_x_65:
[----:B------:R-:W-:Y:S02]  /*e8c0*/  MOV R6, UR4 ;  /* 0x0000000400067c02 */ /* 0x000fe40008000f00 */
[----:B------:R-:W-:Y:S02]  /*e8d0*/  MOV R7, UR4 ;  /* 0x0000000400077c02 */ /* 0x000fe40008000f00 */
[----:B------:R-:W-:-:S07]  /*e8e0*/  MOV R4, UR8 ;  /* 0x0000000800047c02 */ /* 0x000fce0008000f00 */
.L_x_133:
[----:B---3--:R3:W4:Y:S02]  /*e8f0*/  SYNCS.PHASECHK.TRANS64.TRYWAIT P0, [R4+URZ+0xb0], R7 ;  /* 0x0000b007040075a7 */ /* 0x00872400080011ff */
[----:B----4-:R-:W-:Y:S05]  /*e900*/  @!P0 NANOSLEEP.SYNCS 0x989680 ;  /* 0x009896800000895d */ /* 0x010fea0003900000 */
[----:B------:R-:W4:Y:S02]  /*e910*/  @!P0 SYNCS.PHASECHK.TRANS64 P0, [R4+URZ+0xb0], R7 ;  /* 0x0000b007040085a7 */ /* 0x000f2400080010ff */
[----:B----4-:R-:W-:Y:S05]  /*e920*/  @!P0 BRA `(.L_x_133) ;  /* 0xfffffffc00f08947 */ /* 0x010fea000383ffff */
[----:B------:R-:W-:Y:S05]  /*e930*/  BRA `(.L_x_134) ;  /* 0xffffff8c004c7947 */ /* 0x000fea000383ffff */
.L_x_66:
[----:B------:R-:W-:Y:S02]  /*e940*/  MOV R6, UR4 ;  /* 0x0000000400067c02 */ /* 0x000fe40008000f00 */
[----:B------:R-:W-:Y:S02]  /*e950*/  MOV R7, UR4 ;  /* 0x0000000400077c02 */ /* 0x000fe40008000f00 */
[----:B------:R-:W-:-:S07]  /*e960*/  MOV R4, UR8 ;  /* 0x0000000800047c02 */ /* 0x000fce0008000f00 */
.L_x_135:
[----:B-1----:R1:W2:Y:S02]  /*e970*/  SYNCS.PHASECHK.TRANS64.TRYWAIT P0, [R4+URZ+0xe8], R7 ;  /* 0x0000e807040075a7 */ /* 0x0022a400080011ff */
[----:B--2---:R-:W-:Y:S05]  /*e980*/  @!P0 NANOSLEEP.SYNCS 0x989680 ;  /* 0x009896800000895d */ /* 0x004fea0003900000 */
[----:B------:R-:W2:Y:S02]  /*e990*/  @!P0 SYNCS.PHASECHK.TRANS64 P0, [R4+URZ+0xe8], R7 ;  /* 0x0000e807040085a7 */ /* 0x000ea400080010ff */
[----:B--2---:R-:W-:Y:S05]  /*e9a0*/  @!P0 BRA `(.L_x_135) ;  /* 0xfffffffc00f08947 */ /* 0x004fea000383ffff */
[----:B------:R-:W-:Y:S05]  /*e9b0*/  BRA `(.L_x_136) ;  /* 0xffffffac00a47947 */ /* 0x000fea000383ffff */
.L_x_69:
[----:B------:R-:W-:Y:S02]  /*e9c0*/  MOV R6, UR4 ;  /* 0x0000000400067c02 */ /* 0x000fe40008000f00 */
[----:B------:R-:W-:Y:S02]  /*e9d0*/  MOV R7, UR4 ;  /* 0x0000000400077c02 */ /* 0x000fe40008000f00 */
[----:B------:R-:W-:-:S07]  /*e9e0*/  MOV R4, UR7 ;  /* 0x0000000700047c02 */ /* 0x000fce0008000f00 */
.L_x_137:
[----:B-1----:R1:W2:Y:S02]  /*e9f0*/  SYNCS.PHASECHK.TRANS64.TRYWAIT P0, [R4+URZ+0xb0], R7 ;  /* 0x0000b007040075a7 */ /* 0x0022a400080011ff */
[----:B--2---:R-:W-:Y:S05]  /*ea00*/  @!P0 NANOSLEEP.SYNCS 0x989680 ;  /* 0x009896800000895d */ /* 0x004fea0003900000 */
[----:B------:R-:W2:Y:S02]  /*ea10*/  @!P0 SYNCS.PHASECHK.TRANS64 P0, [R4+URZ+0xb0], R7 ;  /* 0x0000b007040085a7 */ /* 0x000ea400080010ff */
[----:B--2---:R-:W-:Y:S05]  /*ea20*/  @!P0 BRA `(.L_x_137) ;  /* 0xfffffffc00f08947 */ /* 0x004fea000383ffff */
[----:B------:R-:W-:Y:S05]  /*ea30*/  BRA `(.L_x_138) ;  /* 0xffffffb400147947 */ /* 0x000fea000383ffff */
.L_x_70:
[----:B------:R-:W-:Y:S02]  /*ea40*/  MOV R6, UR4 ;  /* 0x0000000400067c02 */ /* 0x000fe40008000f00 */
[----:B------:R-:W-:Y:S02]  /*ea50*/  MOV R7, UR4 ;  /* 0x0000000400077c02 */ /* 0x000fe40008000f00 */
[----:B------:R-:W-:-:S07]  /*ea60*/  MOV R4, UR7 ;  /* 0x0000000700047c02 */ /* 0x000fce0008000f00 */
.L_x_139:
[----:B-1----:R1:W2:Y:S02]  /*ea70*/  SYNCS.PHASECHK.TRANS64.TRYWAIT P0, [R4+URZ+0xe8], R7 ;  /* 0x0000e807040075a7 */ /* 0x0022a400080011ff */
[----:B--2---:R-:W-:Y:S05]  /*ea80*/  @!P0 NANOSLEEP.SYNCS 0x989680 ;  /* 0x009896800000895d */ /* 0x004fea0003900000 */
[----:B------:R-:W2:Y:S02]  /*ea90*/  @!P0 SYNCS.PHASECHK.TRANS64 P0, [R4+URZ+0xe8], R7 ;  /* 0x0000e807040085a7 */ /* 0x000ea400080010ff */
[----:B--2---:R-:W-:Y:S05]  /*eaa0*/  @!P0 BRA `(.L_x_139) ;  /* 0xfffffffc00f08947 */ /* 0x004fea000383ffff */
[----:B------:R-:W-:Y:S05]  /*eab0*/  BRA `(.L_x_140) ;  /* 0xffffffcc00a47947 */ /* 0x000fea000383ffff */
.L_x_72:
[----:B------:R-:W-:Y:S02]  /*eac0*/  MOV R4, UR4 ;  /* 0x0000000400047c02 */ /* 0x000fe40008000f00 */
[----:B------:R-:W-:-:S07]  /*ead0*/  MOV R5, UR4 ;  /* 0x0000000400057c02 */ /* 0x000fce0008000f00 */
.L_x_141:
[----:B-1----:R1:W2:Y:S02]  /*eae0*/  SYNCS.PHASECHK.TRANS64.TRYWAIT P0, [R3+URZ+0xe8], R5 ;  /* 0x0000e805030075a7 */ /* 0x0022a400080011ff */
[----:B--2---:R-:W-:Y:S05]  /*eaf0*/  @!P0 NANOSLEEP.SYNCS 0x989680 ;  /* 0x009896800000895d */ /* 0x004fea0003900000 */
[----:B------:R-:W2:Y:S02]  /*eb00*/  @!P0 SYNCS.PHASECHK.TRANS64 P0, [R3+URZ+0xe8], R5 ;  /* 0x0000e805030085a7 */ /* 0x000ea400080010ff */
[----:B--2---:R-:W-:Y:S05]  /*eb10*/  @!P0 BRA `(.L_x_141) ;  /* 0xfffffffc00f08947 */ /* 0x004fea000383ffff */
[----:B------:R-:W-:Y:S05]  /*eb20*/  BRA `(.L_x_142) ;  /* 0xffffffd000f07947 */ /* 0x000fea000383ffff */
.L_x_81:
[----:B-1----:R1:W3:Y:S02]  /*eb30*/  SYNCS.PHASECHK.TRANS64.TRYWAIT P0, [R37+URZ+0xd0], RZ ;  /* 0x0000d0ff250075a7 */ /* 0x0022e400080011ff */
[----:B---3--:R-:W-:Y:S05]  /*eb40*/  @!P0 NANOSLEEP.SYNCS 0x989680 ;  /* 0x009896800000895d */ /* 0x008fea0003900000 */
[----:B------:R-:W3:Y:S02]  /*eb50*/  @!P0 SYNCS.PHASECHK.TRANS64 P0, [R37+URZ+0xd0], RZ ;  /* 0x0000d0ff250085a7 */ /* 0x000ee400080010ff */
[----:B---3--:R-:W-:Y:S05]  /*eb60*/  @!P0 BRA `(.L_x_81) ;  /* 0xfffffffc00f08947 */ /* 0x008fea000383ffff */
[----:B------:R-:W-:Y:S05]  /*eb70*/  BRA `(.L_x_143) ;  /* 0xffffffe000bc7947 */ /* 0x000fea000383ffff */
.L_x_82:
[----:B------:R-:W-:Y:S01]  /*eb80*/  HFMA2 R4, -RZ, RZ, -0.0 , 0 ;  /* 0x80000000ff047431 */ /* 0x000fe200000001ff */
[----:B------:R-:W-:-:S07]  /*eb90*/  MOV R5, 0x80000000 ;  /* 0x8000000000057802 */ /* 0x000fce0000000f00 */
.L_x_144:
[----:B---3--:R3:W4:Y:S02]  /*eba0*/  SYNCS.PHASECHK.TRANS64.TRYWAIT P0, [R37+URZ+0xf8], R5 ;  /* 0x0000f805250075a7 */ /* 0x00872400080011ff */
[----:B----4-:R-:W-:Y:S05]  /*ebb0*/  @!P0 NANOSLEEP.SYNCS 0x989680 ;  /* 0x009896800000895d */ /* 0x010fea0003900000 */
[----:B------:R-:W4:Y:S02]  /*ebc0*/  @!P0 SYNCS.PHASECHK.TRANS64 P0, [R37+URZ+0xf8], R5 ;  /* 0x0000f805250085a7 */ /* 0x000f2400080010ff */
[----:B----4-:R-:W-:Y:S05]  /*ebd0*/  @!P0 BRA `(.L_x_144) ;  /* 0xfffffffc00f08947 */ /* 0x010fea000383ffff */
[----:B------:R-:W-:Y:S05]  /*ebe0*/  BRA `(.L_x_145) ;  /* 0xffffffe000b07947 */ /* 0x000fea000383ffff */
.L_x_84:
[----:B-1----:R-:W-:Y:S02]  /*ebf0*/  MOV R0, UR7 ;  /* 0x0000000700007c02 */ /* 0x002fe40008000f00 */
[----:B------:R-:W-:-:S07]  /*ec00*/  MOV R9, R8 ;  /* 0x0000000800097202 */ /* 0x000fce0000000f00 */
.L_x_146:
[----:B-1----:R1:W2:Y:S02]  /*ec10*/  SYNCS.PHASECHK.TRANS64.TRYWAIT P0, [R0+URZ+0xf8], R9 ;  /* 0x0000f809000075a7 */ /* 0x0022a400080011ff */
[----:B--2---:R-:W-:Y:S05]  /*ec20*/  @!P0 NANOSLEEP.SYNCS 0x989680 ;  /* 0x009896800000895d */ /* 0x004fea0003900000 */
[----:B------:R-:W2:Y:S02]  /*ec30*/  @!P0 SYNCS.PHASECHK.TRANS64 P0, [R0+URZ+0xf8], R9 ;  /* 0x0000f809000085a7 */ /* 0x000ea400080010ff */
[----:B--2---:R-:W-:Y:S05]  /*ec40*/  @!P0 BRA `(.L_x_146) ;  /* 0xfffffffc00f08947 */ /* 0x004fea000383ffff */
[----:B------:R-:W-:Y:S05]  /*ec50*/  BRA `(.L_x_147) ;  /* 0xffffffec00f47947 */ /* 0x000fea000383ffff */
        .weak           $__internal_0_$__cuda_sm10x_tcgen05_guardrail_trap_col_being_dealloced_not_returned_by_alloc
        .type           $__internal_0_$__cuda_sm10x_tcgen05_guardrail_trap_col_being_dealloced_not_returned_by_alloc,@function
        .size           $__internal_0_$__cuda_sm10x_tcgen05_guardrail_trap_col_being_dealloced_not_returned_by_alloc,($__internal_1_$__cuda_sm10x_tcgen05_guardrail_trap_phase_invalid_during_alloc - $__internal_0_$__cuda_sm10x_tcgen05_guardrail_trap_col_being_dealloced_not_returned_by_alloc)
$__internal_0_$__cuda_sm10x_tcgen05_guardrail_trap_col_being_dealloced_not_returned_by_alloc:
[----:B------:R-:W-:Y:S05]  /*ec60*/  BPT.TRAP 0x1 ;  /* 0x000000040000795c */ /* 0x000fea0000300000 */
[----:B------:R-:W-:-:S04]  /*ec70*/  HFMA2 R5, -RZ, RZ, 0, 0 ;  /* 0x00000000ff057431 */ /* 0x000fc800000001ff */
[----:B------:R-:W-:Y:S05]  /*ec80*/  RET.REL.NODEC R4 `(kernel_cutlass_kernel_flash_attncuteflash_fwd_sm100FlashAttentionForwardSm100_object_at__tensor0000o12811101213_tensor0000o12811101213_tensor0000o12810111213_tensor0000o12811101213_tensor_0) ;  /* 0xffffff1004dc7950 */ /* 0x000fea0003c3ffff */
        .weak           $__internal_1_$__cuda_sm10x_tcgen05_guardrail_trap_phase_invalid_during_alloc
        .type           $__internal_1_$__cuda_sm10x_tcgen05_guardrail_trap_phase_invalid_during_alloc,@function
        .size           $__internal_1_$__cuda_sm10x_tcgen05_guardrail_trap_phase_invalid_during_alloc,($__internal_2_$__cuda_sm10x_tcgen05_guardrail_trap_unallocated_columns_being_dealloced - $__internal_1_$__cuda_sm10x_tcgen05_guardrail_trap_phase_invalid_during_alloc)
$__internal_1_$__cuda_sm10x_tcgen05_guardrail_trap_phase_invalid_during_alloc:
[----:B------:R-:W-:Y:S05]  /*ec90*/  BPT.TRAP 0x1 ;  /* 0x000000040000795c */ /* 0x000fea0000300000 */
[----:B------:R-:W-:-:S04]  /*eca0*/  MOV R5, 0x0 ;  /* 0x0000000000057802 */ /* 0x000fc80000000f00 */
[----:B------:R-:W-:Y:S05]  /*ecb0*/  RET.REL.NODEC R4 `(kernel_cutlass_kernel_flash_attncuteflash_fwd_sm100FlashAttentionForwardSm100_object_at__tensor0000o12811101213_tensor0000o12811101213_tensor0000o12810111213_tensor0000o12811101213_tensor_0) ;  /* 0xffffff1004d07950 */ /* 0x000fea0003c3ffff */
        .weak           $__internal_2_$__cuda_sm10x_tcgen05_guardrail_trap_unallocated_columns_being_dealloced
        .type           $__internal_2_$__cuda_sm10x_tcgen05_guardrail_trap_unallocated_columns_being_dealloced,@function
        .size           $__internal_2_$__cuda_sm10x_tcgen05_guardrail_trap_unallocated_columns_being_dealloced,(.L_x_166 - $__internal_2_$__cuda_sm10x_tcgen05_guardrail_trap_unallocated_columns_being_dealloced)
$__internal_2_$__cuda_sm10x_tcgen05_guardrail_trap_unallocated_columns_being_dealloced:
[----:B------:R-:W-:Y:S05]  /*ecc0*/  BPT.TRAP 0x1 ;  /* 0x000000040000795c */ /* 0x000fea0000300000 */
[----:B------:R-:W-:-:S04]  /*ecd0*/  HFMA2 R5, -RZ, RZ, 0, 0 ;  /* 0x00000000ff057431 */ /* 0x000fc800000001ff */
[----:B------:R-:W-:Y:S05]  /*ece0*/  RET.REL.NODEC R4 `(kernel_cutlass_kernel_flash_attncuteflash_fwd_sm100FlashAttentionForwardSm100_object_at__tensor0000o12811101213_tensor0000o12811101213_tensor0000o12810111213_tensor0000o12811101213_tensor_0) ;  /* 0xffffff1004c47950 */ /* 0x000fea0003c3ffff */
.L_x_148:
[----:B------:R-:W-:-:S00]  /*ecf0*/  BRA `(.L_x_148) ;  /* 0xfffffffc00fc7947 */ /* 0x000fc0000383ffff */
[----:B------:R-:W-:-:S00]  /*ed00*/  NOP ;  /* 0x0000000000007918 */ /* 0x000fc00000000000 */
[----:B------:R-:W-:-:S00]  /*ed10*/  NOP ;  /* 0x0000000000007918 */ /* 0x000fc00000000000 */
[----:B------:R-:W-:-:S00]  /*ed20*/  NOP ;  /* 0x0000000000007918 */ /* 0x000fc00000000000 */
[----:B------:R-:W-:-:S00]  /*ed30*/  NOP ;  /* 0x0000000000007918 */ /* 0x000fc00000000000 */
[----:B------:R-:W-:-:S00]  /*ed40*/  NOP ;  /* 0x0000000000007918 */ /* 0x000fc00000000000 */
[----:B------:R-:W-:-:S00]  /*ed50*/  NOP ;  /* 0x0000000000007918 */ /* 0x000fc00000000000 */
[----:B------:R-:W-:-:S00]  /*ed60*/  NOP ;  /* 0x0000000000007918 */ /* 0x000fc00000000000 */
[----:B------:R-:W-:-:S00]  /*ed70*/  NOP ;  /* 0x0000000000007918 */ /* 0x000fc00000000000 */
.L_x_166:


//--------------------- .nv.shared.kernel_cutlass_kernel_flash_attncuteflash_fwd_sm100FlashAttentionForwardSm100_object_at__tensor0000o12811101213_tensor0000o12811101213_tensor0000o12810111213_tensor0000o12811101213_tensor_0 --------------------------
	.section	.nv.shared.kernel_cutlass_kernel_flash_attncuteflash_fwd_sm100FlashAttentionForwardSm100_object_at__tensor0000o12811101213_tensor0000o12811101213_tensor0000o12810111213_tensor0000o12811101213_tensor_0,"aw",@nobits
	.sectionflags	@""
	.align	1024
	.zero		1024


//--------------------- .nv.shared.reserved.0     --------------------------
	.section	.nv.shared.reserved.0,"aw",@nobits
	.align	8
	.weak		__nv_reservedSMEM_offset_0_alias
	.size		__nv_reservedSMEM_offset_0_alias, 0, 64
	.other		__nv_reservedSMEM_offset_0_alias,@"STO_CUDA_RESERVED_SHARED STV_DEFAULT"
__nv_reservedSMEM_offset_0_alias:
	.zero		0
.nv.shared.reserved.0:
	.zero		64
	.weak		__nv_reservedSMEM_allocation_phase
	.type		__nv_reservedSMEM_allocation_phase,@object
	.size		__nv_reservedSMEM_allocation_phase,(.L_0 - __nv_reservedSMEM_allocation_phase)
__nv_reservedSMEM_allocation_phase:
	.zero		1
.L_0:
	.zero		7
	.weak		__nv_reservedSMEM_devtool_atexit_pc
	.type		__nv_reservedSMEM_devtool_atexit_pc,@object
	.size		__nv_reservedSMEM_devtool_atexit_pc,(__nv_reservedSMEM_allocation_mask - __nv_reservedSMEM_devtool_atexit_pc)
__nv_reservedSMEM_devtool_atexit_pc:
	.zero		8
	.weak		__nv_reservedSMEM_allocation_mask
	.type		__nv_reservedSMEM_allocation_mask,@object
	.size		__nv_reservedSMEM_allocation_mask,(.L_2 - __nv_reservedSMEM_allocation_mask)
__nv_reservedSMEM_allocation_mask:
	.zero		4
.L_2:
	.zero		4
	.weak		__nv_reservedSMEM_tmem_allocation_pipeline_mbarrier
	.type		__nv_reservedSMEM_tmem_allocation_pipeline_mbarrier,@object
	.size		__nv_reservedSMEM_tmem_allocation_pipeline_mbarrier,(__nv_reservedSMEM_tmem_allocation_pipeline_mbarrier_parity - __nv_reservedSMEM_tmem_allocation_pipeline_mbarrier)
__nv_reservedSMEM_tmem_allocation_pipeline_mbarrier:
	.zero		8
	.weak		__nv_reservedSMEM_tmem_allocation_pipeline_mbarrier_parity
	.type		__nv_reservedSMEM_tmem_allocation_pipeline_mbarrier_parity,@object
	.size		__nv_reservedSMEM_tmem_allocation_pipeline_mbarrier_parity,(.L_4 - __nv_reservedSMEM_tmem_allocation_pipeline_mbarrier_parity)
__nv_reservedSMEM_tmem_allocation_pipeline_mbarrier_parity:
	.zero		4
.L_4:


//--------------------- .nv.constant0.kernel_cutlass_kernel_flash_attncuteflash_fwd_sm100FlashAttentionForwardSm100_object_at__tensor0000o12811101213_tensor0000o12811101213_tensor0000o12810111213_tensor0000o12811101213_tensor_0 --------------------------
	.section	.nv.constant0.kernel_cutlass_kernel_flash_attncuteflash_fwd_sm100FlashAttentionForwardSm100_object_at__tensor0000o12811101213_tensor0000o12811101213_tensor0000o12810111213_tensor0000o12811101213_tensor_0,"a",@progbits
	.sectionflags	@""
	.align	4
.nv.constant0.kernel_cutlass_kernel_flash_attncuteflash_fwd_sm100FlashAttentionForwardSm100_object_at__tensor0000o12811101213_tensor0000o12811101213_tensor0000o12810111213_tensor0000o12811101213_tensor_0:
	.zero		1640


//--------------------- SYMBOLS --------------------------

	.type		.nv.reservedSmem.offset0,@object
	.size		.nv.reservedSmem.offset0,0x4
	.type		.nv.reservedSmem.cap,@object
	.size		.nv.reservedSmem.cap,0x4
